	.target	sm_103a

	.elftype	@"ET_EXEC"


//--------------------- .note.nv.tkinfo           --------------------------
	.section	.note.nv.tkinfo,"",@"SHT_NOTE"
	.sectionflags	@"SHF_NOTE_NV_TKINFO"
	.tkinfo
        /*0018*/ 	.word	0x00000002
        /*0030*/ 	.string	""
        /*0030*/ 	.string	"ptxas"
        /*0030*/ 	.string	"Cuda compilation tools, release 13.0, V13.0.88"
        /*0030*/ 	.string	"Build cuda_13.0.r13.0/compiler.36424714_0"
        /*0030*/ 	.string	"-arch sm_103a -m 64 "



//--------------------- .note.nv.cuinfo           --------------------------
	.section	.note.nv.cuinfo,"",@"SHT_NOTE"
	.sectionflags	@"SHF_NOTE_NV_CUINFO"
        /*0018*/ 	.short	0x0002
        /*001a*/ 	.short	0x0067
        /*001c*/ 	.short	0x0082
	.zero		2


//--------------------- .nv.info                  --------------------------
	.section	.nv.info,"",@"SHT_CUDA_INFO"
	.align	4


	//----- nvinfo : EIATTR_REGCOUNT
	.align		4
        /*0000*/ 	.byte	0x04, 0x2f
        /*0002*/ 	.short	(.L_12 - .L_11)
	.align		4
.L_11:
        /*0004*/ 	.word	index@(_ZN7cutlass13device_kernelIN5flash11enable_sm90INS1_16FlashAttnFwdSm90INS1_25CollectiveMainloopFwdSm90ILi2EN4cute5tupleIJNS5_1CILi1EEES8_S8_EEENS6_IJNS7_ILi128EEENS7_ILi224EEESA_EEELi128ENS_12float_e4m3_tEfNS_4arch4Sm90ELb1ELb0ELb1ELb1ELb0ELb1ELb0ELb1ELb1ELb1ELb1ELb0EEENS1_21CollectiveEpilogueFwdINS6_IJSA_SA_SB_EEES9_NS_10bfloat16_tESF_Li256ELb1ELb1ELb1ELb1EEENS1_36VarlenDynamicPersistentTileSchedulerILi128ELi224ELi256ELi128ELb1ELb1ELb1ELb1ELb1ELb1EEEEEEEEEvNT_6ParamsE)
        /*0008*/ 	.word	0x00000004


	//----- nvinfo : EIATTR_FRAME_SIZE
	.align		4
.L_12:
        /*000c*/ 	.byte	0x04, 0x11
        /*000e*/ 	.short	(.L_14 - .L_13)
	.align		4
.L_13:
        /*0010*/ 	.word	index@(_ZN7cutlass13device_kernelIN5flash11enable_sm90INS1_16FlashAttnFwdSm90INS1_25CollectiveMainloopFwdSm90ILi2EN4cute5tupleIJNS5_1CILi1EEES8_S8_EEENS6_IJNS7_ILi128EEENS7_ILi224EEESA_EEELi128ENS_12float_e4m3_tEfNS_4arch4Sm90ELb1ELb0ELb1ELb1ELb0ELb1ELb0ELb1ELb1ELb1ELb1ELb0EEENS1_21CollectiveEpilogueFwdINS6_IJSA_SA_SB_EEES9_NS_10bfloat16_tESF_Li256ELb1ELb1ELb1ELb1EEENS1_36VarlenDynamicPersistentTileSchedulerILi128ELi224ELi256ELi128ELb1ELb1ELb1ELb1ELb1ELb1EEEEEEEEEvNT_6ParamsE)
        /*0014*/ 	.word	0x00000000


	//----- nvinfo : EIATTR_REGCOUNT
	.align		4
.L_14:
        /*0018*/ 	.byte	0x04, 0x2f
        /*001a*/ 	.short	(.L_16 - .L_15)
	.align		4
.L_15:
        /*001c*/ 	.word	index@(_ZN7cutlass13device_kernelIN5flash11enable_sm90INS1_16FlashAttnFwdSm90INS1_25CollectiveMainloopFwdSm90ILi2EN4cute5tupleIJNS5_1CILi1EEES8_S8_EEENS6_IJNS7_ILi128EEENS7_ILi224EEESA_EEELi128ENS_12float_e4m3_tEfNS_4arch4Sm90ELb1ELb0ELb1ELb1ELb0ELb0ELb0ELb1ELb1ELb1ELb1ELb0EEENS1_21CollectiveEpilogueFwdINS6_IJSA_SA_SB_EEES9_NS_10bfloat16_tESF_Li256ELb1ELb1ELb1ELb1EEENS1_36VarlenDynamicPersistentTileSchedulerILi128ELi224ELi256ELi128ELb1ELb1ELb1ELb1ELb1ELb1EEEEEEEEEvNT_6ParamsE)
        /*0020*/ 	.word	0x00000004


	//----- nvinfo : EIATTR_FRAME_SIZE
	.align		4
.L_16:
        /*0024*/ 	.byte	0x04, 0x11
        /*0026*/ 	.short	(.L_18 - .L_17)
	.align		4
.L_17:
        /*0028*/ 	.word	index@(_ZN7cutlass13device_kernelIN5flash11enable_sm90INS1_16FlashAttnFwdSm90INS1_25CollectiveMainloopFwdSm90ILi2EN4cute5tupleIJNS5_1CILi1EEES8_S8_EEENS6_IJNS7_ILi128EEENS7_ILi224EEESA_EEELi128ENS_12float_e4m3_tEfNS_4arch4Sm90ELb1ELb0ELb1ELb1ELb0ELb0ELb0ELb1ELb1ELb1ELb1ELb0EEENS1_21CollectiveEpilogueFwdINS6_IJSA_SA_SB_EEES9_NS_10bfloat16_tESF_Li256ELb1ELb1ELb1ELb1EEENS1_36VarlenDynamicPersistentTileSchedulerILi128ELi224ELi256ELi128ELb1ELb1ELb1ELb1ELb1ELb1EEEEEEEEEvNT_6ParamsE)
        /*002c*/ 	.word	0x00000000


	//----- nvinfo : EIATTR_REGCOUNT
	.align		4
.L_18:
        /*0030*/ 	.byte	0x04, 0x2f
        /*0032*/ 	.short	(.L_20 - .L_19)
	.align		4
.L_19:
        /*0034*/ 	.word	index@(_ZN7cutlass13device_kernelIN5flash11enable_sm90INS1_16FlashAttnFwdSm90INS1_25CollectiveMainloopFwdSm90ILi2EN4cute5tupleIJNS5_1CILi1EEES8_S8_EEENS6_IJNS7_ILi128EEENS7_ILi224EEESA_EEELi128ENS_12float_e4m3_tEfNS_4arch4Sm90ELb1ELb0ELb1ELb0ELb0ELb0ELb0ELb1ELb1ELb1ELb1ELb0EEENS1_21CollectiveEpilogueFwdINS6_IJSA_SA_SB_EEES9_NS_10bfloat16_tESF_Li256ELb0ELb1ELb1ELb1EEENS1_19SingleTileSchedulerILb0ELb1ELb1ELi128EEEEEEEEEvNT_6ParamsE)
        /*0038*/ 	.word	0x00000004


	//----- nvinfo : EIATTR_FRAME_SIZE
	.align		4
.L_20:
        /*003c*/ 	.byte	0x04, 0x11
        /*003e*/ 	.short	(.L_22 - .L_21)
	.align		4
.L_21:
        /*0040*/ 	.word	index@(_ZN7cutlass13device_kernelIN5flash11enable_sm90INS1_16FlashAttnFwdSm90INS1_25CollectiveMainloopFwdSm90ILi2EN4cute5tupleIJNS5_1CILi1EEES8_S8_EEENS6_IJNS7_ILi128EEENS7_ILi224EEESA_EEELi128ENS_12float_e4m3_tEfNS_4arch4Sm90ELb1ELb0ELb1ELb0ELb0ELb0ELb0ELb1ELb1ELb1ELb1ELb0EEENS1_21CollectiveEpilogueFwdINS6_IJSA_SA_SB_EEES9_NS_10bfloat16_tESF_Li256ELb0ELb1ELb1ELb1EEENS1_19SingleTileSchedulerILb0ELb1ELb1ELi128EEEEEEEEEvNT_6ParamsE)
        /*0044*/ 	.word	0x00000000


	//----- nvinfo : EIATTR_REGCOUNT
	.align		4
.L_22:
        /*0048*/ 	.byte	0x04, 0x2f
        /*004a*/ 	.short	(.L_24 - .L_23)
	.align		4
.L_23:
        /*004c*/ 	.word	index@(_ZN7cutlass13device_kernelIN5flash11enable_sm90INS1_16FlashAttnFwdSm90INS1_25CollectiveMainloopFwdSm90ILi2EN4cute5tupleIJNS5_1CILi1EEES8_S8_EEENS6_IJNS7_ILi128EEENS7_ILi192EEESA_EEELi128ENS_12float_e4m3_tEfNS_4arch4Sm90ELb0ELb1ELb1ELb1ELb0ELb1ELb0ELb1ELb1ELb1ELb1ELb0EEENS1_21CollectiveEpilogueFwdINS6_IJSA_SA_SB_EEES9_NS_10bfloat16_tESF_Li256ELb1ELb1ELb1ELb1EEENS1_36VarlenDynamicPersistentTileSchedulerILi128ELi192ELi256ELi128ELb1ELb1ELb1ELb1ELb0ELb1EEEEEEEEEvNT_6ParamsE)
        /*0050*/ 	.word	0x00000004


	//----- nvinfo : EIATTR_FRAME_SIZE
	.align		4
.L_24:
        /*0054*/ 	.byte	0x04, 0x11
        /*0056*/ 	.short	(.L_26 - .L_25)
	.align		4
.L_25:
        /*0058*/ 	.word	index@(_ZN7cutlass13device_kernelIN5flash11enable_sm90INS1_16FlashAttnFwdSm90INS1_25CollectiveMainloopFwdSm90ILi2EN4cute5tupleIJNS5_1CILi1EEES8_S8_EEENS6_IJNS7_ILi128EEENS7_ILi192EEESA_EEELi128ENS_12float_e4m3_tEfNS_4arch4Sm90ELb0ELb1ELb1ELb1ELb0ELb1ELb0ELb1ELb1ELb1ELb1ELb0EEENS1_21CollectiveEpilogueFwdINS6_IJSA_SA_SB_EEES9_NS_10bfloat16_tESF_Li256ELb1ELb1ELb1ELb1EEENS1_36VarlenDynamicPersistentTileSchedulerILi128ELi192ELi256ELi128ELb1ELb1ELb1ELb1ELb0ELb1EEEEEEEEEvNT_6ParamsE)
        /*005c*/ 	.word	0x00000000


	//----- nvinfo : EIATTR_REGCOUNT
	.align		4
.L_26:
        /*0060*/ 	.byte	0x04, 0x2f
        /*0062*/ 	.short	(.L_28 - .L_27)
	.align		4
.L_27:
        /*0064*/ 	.word	index@(_ZN7cutlass13device_kernelIN5flash11enable_sm90INS1_16FlashAttnFwdSm90INS1_25CollectiveMainloopFwdSm90ILi2EN4cute5tupleIJNS5_1CILi1EEES8_S8_EEENS6_IJNS7_ILi128EEENS7_ILi192EEESA_EEELi128ENS_12float_e4m3_tEfNS_4arch4Sm90ELb0ELb1ELb1ELb1ELb0ELb0ELb0ELb1ELb1ELb1ELb1ELb0EEENS1_21CollectiveEpilogueFwdINS6_IJSA_SA_SB_EEES9_NS_10bfloat16_tESF_Li256ELb1ELb1ELb1ELb1EEENS1_36VarlenDynamicPersistentTileSchedulerILi128ELi192ELi256ELi128ELb1ELb1ELb1ELb1ELb0ELb1EEEEEEEEEvNT_6ParamsE)
        /*0068*/ 	.word	0x00000004


	//----- nvinfo : EIATTR_FRAME_SIZE
	.align		4
.L_28:
        /*006c*/ 	.byte	0x04, 0x11
        /*006e*/ 	.short	(.L_30 - .L_29)
	.align		4
.L_29:
        /*0070*/ 	.word	index@(_ZN7cutlass13device_kernelIN5flash11enable_sm90INS1_16FlashAttnFwdSm90INS1_25CollectiveMainloopFwdSm90ILi2EN4cute5tupleIJNS5_1CILi1EEES8_S8_EEENS6_IJNS7_ILi128EEENS7_ILi192EEESA_EEELi128ENS_12float_e4m3_tEfNS_4arch4Sm90ELb0ELb1ELb1ELb1ELb0ELb0ELb0ELb1ELb1ELb1ELb1ELb0EEENS1_21CollectiveEpilogueFwdINS6_IJSA_SA_SB_EEES9_NS_10bfloat16_tESF_Li256ELb1ELb1ELb1ELb1EEENS1_36VarlenDynamicPersistentTileSchedulerILi128ELi192ELi256ELi128ELb1ELb1ELb1ELb1ELb0ELb1EEEEEEEEEvNT_6ParamsE)
        /*0074*/ 	.word	0x00000000


	//----- nvinfo : EIATTR_REGCOUNT
	.align		4
.L_30:
        /*0078*/ 	.byte	0x04, 0x2f
        /*007a*/ 	.short	(.L_32 - .L_31)
	.align		4
.L_31:
        /*007c*/ 	.word	index@(_ZN7cutlass13device_kernelIN5flash11enable_sm90INS1_16FlashAttnFwdSm90INS1_25CollectiveMainloopFwdSm90ILi2EN4cute5tupleIJNS5_1CILi1EEES8_S8_EEENS6_IJNS7_ILi128EEENS7_ILi192EEESA_EEELi128ENS_12float_e4m3_tEfNS_4arch4Sm90ELb0ELb1ELb1ELb0ELb0ELb0ELb0ELb1ELb1ELb1ELb1ELb0EEENS1_21CollectiveEpilogueFwdINS6_IJSA_SA_SB_EEES9_NS_10bfloat16_tESF_Li256ELb0ELb1ELb1ELb1EEENS1_19SingleTileSchedulerILb0ELb1ELb1ELi128EEEEEEEEEvNT_6ParamsE)
        /*0080*/ 	.word	0x00000004


	//----- nvinfo : EIATTR_FRAME_SIZE
	.align		4
.L_32:
        /*0084*/ 	.byte	0x04, 0x11
        /*0086*/ 	.short	(.L_34 - .L_33)
	.align		4
.L_33:
        /*0088*/ 	.word	index@(_ZN7cutlass13device_kernelIN5flash11enable_sm90INS1_16FlashAttnFwdSm90INS1_25CollectiveMainloopFwdSm90ILi2EN4cute5tupleIJNS5_1CILi1EEES8_S8_EEENS6_IJNS7_ILi128EEENS7_ILi192EEESA_EEELi128ENS_12float_e4m3_tEfNS_4arch4Sm90ELb0ELb1ELb1ELb0ELb0ELb0ELb0ELb1ELb1ELb1ELb1ELb0EEENS1_21CollectiveEpilogueFwdINS6_IJSA_SA_SB_EEES9_NS_10bfloat16_tESF_Li256ELb0ELb1ELb1ELb1EEENS1_19SingleTileSchedulerILb0ELb1ELb1ELi128EEEEEEEEEvNT_6ParamsE)
        /*008c*/ 	.word	0x00000000


	//----- nvinfo : EIATTR_REGCOUNT
	.align		4
.L_34:
        /*0090*/ 	.byte	0x04, 0x2f
        /*0092*/ 	.short	(.L_36 - .L_35)
	.align		4
.L_35:
        /*0094*/ 	.word	index@(_ZN7cutlass13device_kernelIN5flash11enable_sm90INS1_16FlashAttnFwdSm90INS1_25CollectiveMainloopFwdSm90ILi2EN4cute5tupleIJNS5_1CILi1EEES8_S8_EEENS6_IJNS7_ILi128EEENS7_ILi224EEESA_EEELi128ENS_12float_e4m3_tEfNS_4arch4Sm90ELb0ELb0ELb1ELb1ELb0ELb1ELb0ELb1ELb1ELb1ELb1ELb0EEENS1_21CollectiveEpilogueFwdINS6_IJSA_SA_SB_EEES9_NS_10bfloat16_tESF_Li256ELb1ELb1ELb1ELb1EEENS1_36VarlenDynamicPersistentTileSchedulerILi128ELi224ELi256ELi128ELb1ELb1ELb1ELb0ELb1ELb1EEEEEEEEEvNT_6ParamsE)
        /*0098*/ 	.word	0x00000004


	//----- nvinfo : EIATTR_FRAME_SIZE
	.align		4
.L_36:
        /*009c*/ 	.byte	0x04, 0x11
        /*009e*/ 	.short	(.L_38 - .L_37)
	.align		4
.L_37:
        /*00a0*/ 	.word	index@(_ZN7cutlass13device_kernelIN5flash11enable_sm90INS1_16FlashAttnFwdSm90INS1_25CollectiveMainloopFwdSm90ILi2EN4cute5tupleIJNS5_1CILi1EEES8_S8_EEENS6_IJNS7_ILi128EEENS7_ILi224EEESA_EEELi128ENS_12float_e4m3_tEfNS_4arch4Sm90ELb0ELb0ELb1ELb1ELb0ELb1ELb0ELb1ELb1ELb1ELb1ELb0EEENS1_21CollectiveEpilogueFwdINS6_IJSA_SA_SB_EEES9_NS_10bfloat16_tESF_Li256ELb1ELb1ELb1ELb1EEENS1_36VarlenDynamicPersistentTileSchedulerILi128ELi224ELi256ELi128ELb1ELb1ELb1ELb0ELb1ELb1EEEEEEEEEvNT_6ParamsE)
        /*00a4*/ 	.word	0x00000000


	//----- nvinfo : EIATTR_REGCOUNT
	.align		4
.L_38:
        /*00a8*/ 	.byte	0x04, 0x2f
        /*00aa*/ 	.short	(.L_40 - .L_39)
	.align		4
.L_39:
        /*00ac*/ 	.word	index@(_ZN7cutlass13device_kernelIN5flash11enable_sm90INS1_16FlashAttnFwdSm90INS1_25CollectiveMainloopFwdSm90ILi2EN4cute5tupleIJNS5_1CILi1EEES8_S8_EEENS6_IJNS7_ILi128EEENS7_ILi224EEESA_EEELi128ENS_12float_e4m3_tEfNS_4arch4Sm90ELb0ELb0ELb1ELb1ELb0ELb0ELb0ELb1ELb1ELb1ELb1ELb0EEENS1_21CollectiveEpilogueFwdINS6_IJSA_SA_SB_EEES9_NS_10bfloat16_tESF_Li256ELb1ELb1ELb1ELb1EEENS1_36VarlenDynamicPersistentTileSchedulerILi128ELi224ELi256ELi128ELb1ELb1ELb1ELb0ELb1ELb1EEEEEEEEEvNT_6ParamsE)
        /*00b0*/ 	.word	0x00000004


	//----- nvinfo : EIATTR_FRAME_SIZE
	.align		4
.L_40:
        /*00b4*/ 	.byte	0x04, 0x11
        /*00b6*/ 	.short	(.L_42 - .L_41)
	.align		4
.L_41:
        /*00b8*/ 	.word	index@(_ZN7cutlass13device_kernelIN5flash11enable_sm90INS1_16FlashAttnFwdSm90INS1_25CollectiveMainloopFwdSm90ILi2EN4cute5tupleIJNS5_1CILi1EEES8_S8_EEENS6_IJNS7_ILi128EEENS7_ILi224EEESA_EEELi128ENS_12float_e4m3_tEfNS_4arch4Sm90ELb0ELb0ELb1ELb1ELb0ELb0ELb0ELb1ELb1ELb1ELb1ELb0EEENS1_21CollectiveEpilogueFwdINS6_IJSA_SA_SB_EEES9_NS_10bfloat16_tESF_Li256ELb1ELb1ELb1ELb1EEENS1_36VarlenDynamicPersistentTileSchedulerILi128ELi224ELi256ELi128ELb1ELb1ELb1ELb0ELb1ELb1EEEEEEEEEvNT_6ParamsE)
        /*00bc*/ 	.word	0x00000000


	//----- nvinfo : EIATTR_REGCOUNT
	.align		4
.L_42:
        /*00c0*/ 	.byte	0x04, 0x2f
        /*00c2*/ 	.short	(.L_44 - .L_43)
	.align		4
.L_43:
        /*00c4*/ 	.word	index@(_ZN7cutlass13device_kernelIN5flash11enable_sm90INS1_16FlashAttnFwdSm90INS1_25CollectiveMainloopFwdSm90ILi2EN4cute5tupleIJNS5_1CILi1EEES8_S8_EEENS6_IJNS7_ILi128EEENS7_ILi224EEESA_EEELi128ENS_12float_e4m3_tEfNS_4arch4Sm90ELb0ELb0ELb1ELb0ELb0ELb0ELb0ELb1ELb1ELb1ELb1ELb0EEENS1_21CollectiveEpilogueFwdINS6_IJSA_SA_SB_EEES9_NS_10bfloat16_tESF_Li256ELb0ELb1ELb1ELb1EEENS1_19SingleTileSchedulerILb0ELb1ELb1ELi128EEEEEEEEEvNT_6ParamsE)
        /*00c8*/ 	.word	0x00000004


	//----- nvinfo : EIATTR_FRAME_SIZE
	.align		4
.L_44:
        /*00cc*/ 	.byte	0x04, 0x11
        /*00ce*/ 	.short	(.L_46 - .L_45)
	.align		4
.L_45:
        /*00d0*/ 	.word	index@(_ZN7cutlass13device_kernelIN5flash11enable_sm90INS1_16FlashAttnFwdSm90INS1_25CollectiveMainloopFwdSm90ILi2EN4cute5tupleIJNS5_1CILi1EEES8_S8_EEENS6_IJNS7_ILi128EEENS7_ILi224EEESA_EEELi128ENS_12float_e4m3_tEfNS_4arch4Sm90ELb0ELb0ELb1ELb0ELb0ELb0ELb0ELb1ELb1ELb1ELb1ELb0EEENS1_21CollectiveEpilogueFwdINS6_IJSA_SA_SB_EEES9_NS_10bfloat16_tESF_Li256ELb0ELb1ELb1ELb1EEENS1_19SingleTileSchedulerILb0ELb1ELb1ELi128EEEEEEEEEvNT_6ParamsE)
        /*00d4*/ 	.word	0x00000000


	//----- nvinfo : EIATTR_MIN_STACK_SIZE
	.align		4
.L_46:
        /*00d8*/ 	.byte	0x04, 0x12
        /*00da*/ 	.short	(.L_48 - .L_47)
	.align		4
.L_47:
        /*00dc*/ 	.word	index@(_ZN7cutlass13device_kernelIN5flash11enable_sm90INS1_16FlashAttnFwdSm90INS1_25CollectiveMainloopFwdSm90ILi2EN4cute5tupleIJNS5_1CILi1EEES8_S8_EEENS6_IJNS7_ILi128EEENS7_ILi224EEESA_EEELi128ENS_12float_e4m3_tEfNS_4arch4Sm90ELb0ELb0ELb1ELb0ELb0ELb0ELb0ELb1ELb1ELb1ELb1ELb0EEENS1_21CollectiveEpilogueFwdINS6_IJSA_SA_SB_EEES9_NS_10bfloat16_tESF_Li256ELb0ELb1ELb1ELb1EEENS1_19SingleTileSchedulerILb0ELb1ELb1ELi128EEEEEEEEEvNT_6ParamsE)
        /*00e0*/ 	.word	0x00000000


	//----- nvinfo : EIATTR_MIN_STACK_SIZE
	.align		4
.L_48:
        /*00e4*/ 	.byte	0x04, 0x12
        /*00e6*/ 	.short	(.L_50 - .L_49)
	.align		4
.L_49:
        /*00e8*/ 	.word	index@(_ZN7cutlass13device_kernelIN5flash11enable_sm90INS1_16FlashAttnFwdSm90INS1_25CollectiveMainloopFwdSm90ILi2EN4cute5tupleIJNS5_1CILi1EEES8_S8_EEENS6_IJNS7_ILi128EEENS7_ILi224EEESA_EEELi128ENS_12float_e4m3_tEfNS_4arch4Sm90ELb0ELb0ELb1ELb1ELb0ELb0ELb0ELb1ELb1ELb1ELb1ELb0EEENS1_21CollectiveEpilogueFwdINS6_IJSA_SA_SB_EEES9_NS_10bfloat16_tESF_Li256ELb1ELb1ELb1ELb1EEENS1_36VarlenDynamicPersistentTileSchedulerILi128ELi224ELi256ELi128ELb1ELb1ELb1ELb0ELb1ELb1EEEEEEEEEvNT_6ParamsE)
        /*00ec*/ 	.word	0x00000000


	//----- nvinfo : EIATTR_MIN_STACK_SIZE
	.align		4
.L_50:
        /*00f0*/ 	.byte	0x04, 0x12
        /*00f2*/ 	.short	(.L_52 - .L_51)
	.align		4
.L_51:
        /*00f4*/ 	.word	index@(_ZN7cutlass13device_kernelIN5flash11enable_sm90INS1_16FlashAttnFwdSm90INS1_25CollectiveMainloopFwdSm90ILi2EN4cute5tupleIJNS5_1CILi1EEES8_S8_EEENS6_IJNS7_ILi128EEENS7_ILi224EEESA_EEELi128ENS_12float_e4m3_tEfNS_4arch4Sm90ELb0ELb0ELb1ELb1ELb0ELb1ELb0ELb1ELb1ELb1ELb1ELb0EEENS1_21CollectiveEpilogueFwdINS6_IJSA_SA_SB_EEES9_NS_10bfloat16_tESF_Li256ELb1ELb1ELb1ELb1EEENS1_36VarlenDynamicPersistentTileSchedulerILi128ELi224ELi256ELi128ELb1ELb1ELb1ELb0ELb1ELb1EEEEEEEEEvNT_6ParamsE)
        /*00f8*/ 	.word	0x00000000


	//----- nvinfo : EIATTR_MIN_STACK_SIZE
	.align		4
.L_52:
        /*00fc*/ 	.byte	0x04, 0x12
        /*00fe*/ 	.short	(.L_54 - .L_53)
	.align		4
.L_53:
        /*0100*/ 	.word	index@(_ZN7cutlass13device_kernelIN5flash11enable_sm90INS1_16FlashAttnFwdSm90INS1_25CollectiveMainloopFwdSm90ILi2EN4cute5tupleIJNS5_1CILi1EEES8_S8_EEENS6_IJNS7_ILi128EEENS7_ILi192EEESA_EEELi128ENS_12float_e4m3_tEfNS_4arch4Sm90ELb0ELb1ELb1ELb0ELb0ELb0ELb0ELb1ELb1ELb1ELb1ELb0EEENS1_21CollectiveEpilogueFwdINS6_IJSA_SA_SB_EEES9_NS_10bfloat16_tESF_Li256ELb0ELb1ELb1ELb1EEENS1_19SingleTileSchedulerILb0ELb1ELb1ELi128EEEEEEEEEvNT_6ParamsE)
        /*0104*/ 	.word	0x00000000


	//----- nvinfo : EIATTR_MIN_STACK_SIZE
	.align		4
.L_54:
        /*0108*/ 	.byte	0x04, 0x12
        /*010a*/ 	.short	(.L_56 - .L_55)
	.align		4
.L_55:
        /*010c*/ 	.word	index@(_ZN7cutlass13device_kernelIN5flash11enable_sm90INS1_16FlashAttnFwdSm90INS1_25CollectiveMainloopFwdSm90ILi2EN4cute5tupleIJNS5_1CILi1EEES8_S8_EEENS6_IJNS7_ILi128EEENS7_ILi192EEESA_EEELi128ENS_12float_e4m3_tEfNS_4arch4Sm90ELb0ELb1ELb1ELb1ELb0ELb0ELb0ELb1ELb1ELb1ELb1ELb0EEENS1_21CollectiveEpilogueFwdINS6_IJSA_SA_SB_EEES9_NS_10bfloat16_tESF_Li256ELb1ELb1ELb1ELb1EEENS1_36VarlenDynamicPersistentTileSchedulerILi128ELi192ELi256ELi128ELb1ELb1ELb1ELb1ELb0ELb1EEEEEEEEEvNT_6ParamsE)
        /*0110*/ 	.word	0x00000000


	//----- nvinfo : EIATTR_MIN_STACK_SIZE
	.align		4
.L_56:
        /*0114*/ 	.byte	0x04, 0x12
        /*0116*/ 	.short	(.L_58 - .L_57)
	.align		4
.L_57:
        /*0118*/ 	.word	index@(_ZN7cutlass13device_kernelIN5flash11enable_sm90INS1_16FlashAttnFwdSm90INS1_25CollectiveMainloopFwdSm90ILi2EN4cute5tupleIJNS5_1CILi1EEES8_S8_EEENS6_IJNS7_ILi128EEENS7_ILi192EEESA_EEELi128ENS_12float_e4m3_tEfNS_4arch4Sm90ELb0ELb1ELb1ELb1ELb0ELb1ELb0ELb1ELb1ELb1ELb1ELb0EEENS1_21CollectiveEpilogueFwdINS6_IJSA_SA_SB_EEES9_NS_10bfloat16_tESF_Li256ELb1ELb1ELb1ELb1EEENS1_36VarlenDynamicPersistentTileSchedulerILi128ELi192ELi256ELi128ELb1ELb1ELb1ELb1ELb0ELb1EEEEEEEEEvNT_6ParamsE)
        /*011c*/ 	.word	0x00000000


	//----- nvinfo : EIATTR_MIN_STACK_SIZE
	.align		4
.L_58:
        /*0120*/ 	.byte	0x04, 0x12
        /*0122*/ 	.short	(.L_60 - .L_59)
	.align		4
.L_59:
        /*0124*/ 	.word	index@(_ZN7cutlass13device_kernelIN5flash11enable_sm90INS1_16FlashAttnFwdSm90INS1_25CollectiveMainloopFwdSm90ILi2EN4cute5tupleIJNS5_1CILi1EEES8_S8_EEENS6_IJNS7_ILi128EEENS7_ILi224EEESA_EEELi128ENS_12float_e4m3_tEfNS_4arch4Sm90ELb1ELb0ELb1ELb0ELb0ELb0ELb0ELb1ELb1ELb1ELb1ELb0EEENS1_21CollectiveEpilogueFwdINS6_IJSA_SA_SB_EEES9_NS_10bfloat16_tESF_Li256ELb0ELb1ELb1ELb1EEENS1_19SingleTileSchedulerILb0ELb1ELb1ELi128EEEEEEEEEvNT_6ParamsE)
        /*0128*/ 	.word	0x00000000


	//----- nvinfo : EIATTR_MIN_STACK_SIZE
	.align		4
.L_60:
        /*012c*/ 	.byte	0x04, 0x12
        /*012e*/ 	.short	(.L_62 - .L_61)
	.align		4
.L_61:
        /*0130*/ 	.word	index@(_ZN7cutlass13device_kernelIN5flash11enable_sm90INS1_16FlashAttnFwdSm90INS1_25CollectiveMainloopFwdSm90ILi2EN4cute5tupleIJNS5_1CILi1EEES8_S8_EEENS6_IJNS7_ILi128EEENS7_ILi224EEESA_EEELi128ENS_12float_e4m3_tEfNS_4arch4Sm90ELb1ELb0ELb1ELb1ELb0ELb0ELb0ELb1ELb1ELb1ELb1ELb0EEENS1_21CollectiveEpilogueFwdINS6_IJSA_SA_SB_EEES9_NS_10bfloat16_tESF_Li256ELb1ELb1ELb1ELb1EEENS1_36VarlenDynamicPersistentTileSchedulerILi128ELi224ELi256ELi128ELb1ELb1ELb1ELb1ELb1ELb1EEEEEEEEEvNT_6ParamsE)
        /*0134*/ 	.word	0x00000000


	//----- nvinfo : EIATTR_MIN_STACK_SIZE
	.align		4
.L_62:
        /*0138*/ 	.byte	0x04, 0x12
        /*013a*/ 	.short	(.L_64 - .L_63)
	.align		4
.L_63:
        /*013c*/ 	.word	index@(_ZN7cutlass13device_kernelIN5flash11enable_sm90INS1_16FlashAttnFwdSm90INS1_25CollectiveMainloopFwdSm90ILi2EN4cute5tupleIJNS5_1CILi1EEES8_S8_EEENS6_IJNS7_ILi128EEENS7_ILi224EEESA_EEELi128ENS_12float_e4m3_tEfNS_4arch4Sm90ELb1ELb0ELb1ELb1ELb0ELb1ELb0ELb1ELb1ELb1ELb1ELb0EEENS1_21CollectiveEpilogueFwdINS6_IJSA_SA_SB_EEES9_NS_10bfloat16_tESF_Li256ELb1ELb1ELb1ELb1EEENS1_36VarlenDynamicPersistentTileSchedulerILi128ELi224ELi256ELi128ELb1ELb1ELb1ELb1ELb1ELb1EEEEEEEEEvNT_6ParamsE)
        /*0140*/ 	.word	0x00000000
.L_64:


//--------------------- .nv.compat                --------------------------
	.section	.nv.compat,"",@"SHT_CUDA_COMPAT_INFO"
	.align	4
        /*0000*/ 	.byte	0x02, 0x09, 0x01, 0x00, 0x02, 0x02, 0x01, 0x00, 0x02, 0x05, 0x05, 0x00, 0x03, 0x07, 0x01, 0x01
        /*0010*/ 	.byte	0x02, 0x03, 0x00, 0x00, 0x02, 0x06, 0x01, 0x00, 0x04, 0x0b, 0x08, 0x00, 0x00, 0x00, 0x00, 0x00
        /*0020*/ 	.byte	0x00, 0x00, 0x00, 0x00


//--------------------- .nv.info._ZN7cutlass13device_kernelIN5flash11enable_sm90INS1_16FlashAttnFwdSm90INS1_25CollectiveMainloopFwdSm90ILi2EN4cute5tupleIJNS5_1CILi1EEES8_S8_EEENS6_IJNS7_ILi128EEENS7_ILi224EEESA_EEELi128ENS_12float_e4m3_tEfNS_4arch4Sm90ELb0ELb0ELb1ELb0ELb0ELb0ELb0ELb1ELb1ELb1ELb1ELb0EEENS1_21CollectiveEpilogueFwdINS6_IJSA_SA_SB_EEES9_NS_10bfloat16_tESF_Li256ELb0ELb1ELb1ELb1EEENS1_19SingleTileSchedulerILb0ELb1ELb1ELi128EEEEEEEEEvNT_6ParamsE --------------------------
	.section	.nv.info._ZN7cutlass13device_kernelIN5flash11enable_sm90INS1_16FlashAttnFwdSm90INS1_25CollectiveMainloopFwdSm90ILi2EN4cute5tupleIJNS5_1CILi1EEES8_S8_EEENS6_IJNS7_ILi128EEENS7_ILi224EEESA_EEELi128ENS_12float_e4m3_tEfNS_4arch4Sm90ELb0ELb0ELb1ELb0ELb0ELb0ELb0ELb1ELb1ELb1ELb1ELb0EEENS1_21CollectiveEpilogueFwdINS6_IJSA_SA_SB_EEES9_NS_10bfloat16_tESF_Li256ELb0ELb1ELb1ELb1EEENS1_19SingleTileSchedulerILb0ELb1ELb1ELi128EEEEEEEEEvNT_6ParamsE,"",@"SHT_CUDA_INFO"
	.sectionflags	@""
	.align	4


	//----- nvinfo : EIATTR_CUDA_API_VERSION
	.align		4
        /*0000*/ 	.byte	0x04, 0x37
        /*0002*/ 	.short	(.L_66 - .L_65)
.L_65:
        /*0004*/ 	.word	0x00000082


	//----- nvinfo : EIATTR_KPARAM_INFO
	.align		4
.L_66:
        /*0008*/ 	.byte	0x04, 0x17
        /*000a*/ 	.short	(.L_68 - .L_67)
.L_67:
        /*000c*/ 	.word	0x00000000
        /*0010*/ 	.short	0x0000
        /*0012*/ 	.short	0x0000
        /*0014*/ 	.byte	0x00, 0xf0, 0x01, 0x28


	//----- nvinfo : EIATTR_SPARSE_MMA_MASK
	.align		4
.L_68:
        /*0018*/ 	.byte	0x03, 0x50
        /*001a*/ 	.short	0x0000


	//----- nvinfo : EIATTR_MAXREG_COUNT
	.align		4
        /*001c*/ 	.byte	0x03, 0x1b
        /*001e*/ 	.short	0x00a8


	//----- nvinfo : EIATTR_MERCURY_ISA_VERSION
	.align		4
        /*0020*/ 	.byte	0x03, 0x5f
        /*0022*/ 	.short	0x0101


	//----- nvinfo : EIATTR_VRC_CTA_INIT_COUNT
	.align		4
        /*0024*/ 	.byte	0x02, 0x4a
	.zero		1
	.zero		1


	//----- nvinfo : EIATTR_EXIT_INSTR_OFFSETS
	.align		4
        /*0028*/ 	.byte	0x04, 0x1c
        /*002a*/ 	.short	(.L_70 - .L_69)


	//   ....[0]....
.L_69:
        /*002c*/ 	.word	0x00000010


	//----- nvinfo : EIATTR_MAX_THREADS
	.align		4
.L_70:
        /*0030*/ 	.byte	0x04, 0x05
        /*0032*/ 	.short	(.L_72 - .L_71)
.L_71:
        /*0034*/ 	.word	0x00000180
        /*0038*/ 	.word	0x00000001
        /*003c*/ 	.word	0x00000001


	//----- nvinfo : EIATTR_CBANK_PARAM_SIZE
	.align		4
.L_72:
        /*0040*/ 	.byte	0x03, 0x19
        /*0042*/ 	.short	0x0a00


	//----- nvinfo : EIATTR_PARAM_CBANK
	.align		4
        /*0044*/ 	.byte	0x04, 0x0a
        /*0046*/ 	.short	(.L_74 - .L_73)
	.align		4
.L_73:
        /*0048*/ 	.word	index@(.nv.constant0._ZN7cutlass13device_kernelIN5flash11enable_sm90INS1_16FlashAttnFwdSm90INS1_25CollectiveMainloopFwdSm90ILi2EN4cute5tupleIJNS5_1CILi1EEES8_S8_EEENS6_IJNS7_ILi128EEENS7_ILi224EEESA_EEELi128ENS_12float_e4m3_tEfNS_4arch4Sm90ELb0ELb0ELb1ELb0ELb0ELb0ELb0ELb1ELb1ELb1ELb1ELb0EEENS1_21CollectiveEpilogueFwdINS6_IJSA_SA_SB_EEES9_NS_10bfloat16_tESF_Li256ELb0ELb1ELb1ELb1EEENS1_19SingleTileSchedulerILb0ELb1ELb1ELi128EEEEEEEEEvNT_6ParamsE)
        /*004c*/ 	.short	0x0380
        /*004e*/ 	.short	0x0a00


	//----- nvinfo : EIATTR_SW_WAR
	.align		4
.L_74:
        /*0050*/ 	.byte	0x04, 0x36
        /*0052*/ 	.short	(.L_76 - .L_75)
.L_75:
        /*0054*/ 	.word	0x00000008
.L_76:


//--------------------- .nv.info._ZN7cutlass13device_kernelIN5flash11enable_sm90INS1_16FlashAttnFwdSm90INS1_25CollectiveMainloopFwdSm90ILi2EN4cute5tupleIJNS5_1CILi1EEES8_S8_EEENS6_IJNS7_ILi128EEENS7_ILi224EEESA_EEELi128ENS_12float_e4m3_tEfNS_4arch4Sm90ELb0ELb0ELb1ELb1ELb0ELb0ELb0ELb1ELb1ELb1ELb1ELb0EEENS1_21CollectiveEpilogueFwdINS6_IJSA_SA_SB_EEES9_NS_10bfloat16_tESF_Li256ELb1ELb1ELb1ELb1EEENS1_36VarlenDynamicPersistentTileSchedulerILi128ELi224ELi256ELi128ELb1ELb1ELb1ELb0ELb1ELb1EEEEEEEEEvNT_6ParamsE --------------------------
	.section	.nv.info._ZN7cutlass13device_kernelIN5flash11enable_sm90INS1_16FlashAttnFwdSm90INS1_25CollectiveMainloopFwdSm90ILi2EN4cute5tupleIJNS5_1CILi1EEES8_S8_EEENS6_IJNS7_ILi128EEENS7_ILi224EEESA_EEELi128ENS_12float_e4m3_tEfNS_4arch4Sm90ELb0ELb0ELb1ELb1ELb0ELb0ELb0ELb1ELb1ELb1ELb1ELb0EEENS1_21CollectiveEpilogueFwdINS6_IJSA_SA_SB_EEES9_NS_10bfloat16_tESF_Li256ELb1ELb1ELb1ELb1EEENS1_36VarlenDynamicPersistentTileSchedulerILi128ELi224ELi256ELi128ELb1ELb1ELb1ELb0ELb1ELb1EEEEEEEEEvNT_6ParamsE,"",@"SHT_CUDA_INFO"
	.sectionflags	@""
	.align	4


	//----- nvinfo : EIATTR_CUDA_API_VERSION
	.align		4
        /*0000*/ 	.byte	0x04, 0x37
        /*0002*/ 	.short	(.L_78 - .L_77)
.L_77:
        /*0004*/ 	.word	0x00000082


	//----- nvinfo : EIATTR_KPARAM_INFO
	.align		4
.L_78:
        /*0008*/ 	.byte	0x04, 0x17
        /*000a*/ 	.short	(.L_80 - .L_79)
.L_79:
        /*000c*/ 	.word	0x00000000
        /*0010*/ 	.short	0x0000
        /*0012*/ 	.short	0x0000
        /*0014*/ 	.byte	0x00, 0xf0, 0x01, 0x2a


	//----- nvinfo : EIATTR_SPARSE_MMA_MASK
	.align		4
.L_80:
        /*0018*/ 	.byte	0x03, 0x50
        /*001a*/ 	.short	0x0000


	//----- nvinfo : EIATTR_MAXREG_COUNT
	.align		4
        /*001c*/ 	.byte	0x03, 0x1b
        /*001e*/ 	.short	0x00a8


	//----- nvinfo : EIATTR_MERCURY_ISA_VERSION
	.align		4
        /*0020*/ 	.byte	0x03, 0x5f
        /*0022*/ 	.short	0x0101


	//----- nvinfo : EIATTR_VRC_CTA_INIT_COUNT
	.align		4
        /*0024*/ 	.byte	0x02, 0x4a
	.zero		1
	.zero		1


	//----- nvinfo : EIATTR_EXIT_INSTR_OFFSETS
	.align		4
        /*0028*/ 	.byte	0x04, 0x1c
        /*002a*/ 	.short	(.L_82 - .L_81)


	//   ....[0]....
.L_81:
        /*002c*/ 	.word	0x00000010


	//----- nvinfo : EIATTR_MAX_THREADS
	.align		4
.L_82:
        /*0030*/ 	.byte	0x04, 0x05
        /*0032*/ 	.short	(.L_84 - .L_83)
.L_83:
        /*0034*/ 	.word	0x00000180
        /*0038*/ 	.word	0x00000001
        /*003c*/ 	.word	0x00000001


	//----- nvinfo : EIATTR_CBANK_PARAM_SIZE
	.align		4
.L_84:
        /*0040*/ 	.byte	0x03, 0x19
        /*0042*/ 	.short	0x0a80


	//----- nvinfo : EIATTR_PARAM_CBANK
	.align		4
        /*0044*/ 	.byte	0x04, 0x0a
        /*0046*/ 	.short	(.L_86 - .L_85)
	.align		4
.L_85:
        /*0048*/ 	.word	index@(.nv.constant0._ZN7cutlass13device_kernelIN5flash11enable_sm90INS1_16FlashAttnFwdSm90INS1_25CollectiveMainloopFwdSm90ILi2EN4cute5tupleIJNS5_1CILi1EEES8_S8_EEENS6_IJNS7_ILi128EEENS7_ILi224EEESA_EEELi128ENS_12float_e4m3_tEfNS_4arch4Sm90ELb0ELb0ELb1ELb1ELb0ELb0ELb0ELb1ELb1ELb1ELb1ELb0EEENS1_21CollectiveEpilogueFwdINS6_IJSA_SA_SB_EEES9_NS_10bfloat16_tESF_Li256ELb1ELb1ELb1ELb1EEENS1_36VarlenDynamicPersistentTileSchedulerILi128ELi224ELi256ELi128ELb1ELb1ELb1ELb0ELb1ELb1EEEEEEEEEvNT_6ParamsE)
        /*004c*/ 	.short	0x0380
        /*004e*/ 	.short	0x0a80


	//----- nvinfo : EIATTR_SW_WAR
	.align		4
.L_86:
        /*0050*/ 	.byte	0x04, 0x36
        /*0052*/ 	.short	(.L_88 - .L_87)
.L_87:
        /*0054*/ 	.word	0x00000008
.L_88:


//--------------------- .nv.info._ZN7cutlass13device_kernelIN5flash11enable_sm90INS1_16FlashAttnFwdSm90INS1_25CollectiveMainloopFwdSm90ILi2EN4cute5tupleIJNS5_1CILi1EEES8_S8_EEENS6_IJNS7_ILi128EEENS7_ILi224EEESA_EEELi128ENS_12float_e4m3_tEfNS_4arch4Sm90ELb0ELb0ELb1ELb1ELb0ELb1ELb0ELb1ELb1ELb1ELb1ELb0EEENS1_21CollectiveEpilogueFwdINS6_IJSA_SA_SB_EEES9_NS_10bfloat16_tESF_Li256ELb1ELb1ELb1ELb1EEENS1_36VarlenDynamicPersistentTileSchedulerILi128ELi224ELi256ELi128ELb1ELb1ELb1ELb0ELb1ELb1EEEEEEEEEvNT_6ParamsE --------------------------
	.section	.nv.info._ZN7cutlass13device_kernelIN5flash11enable_sm90INS1_16FlashAttnFwdSm90INS1_25CollectiveMainloopFwdSm90ILi2EN4cute5tupleIJNS5_1CILi1EEES8_S8_EEENS6_IJNS7_ILi128EEENS7_ILi224EEESA_EEELi128ENS_12float_e4m3_tEfNS_4arch4Sm90ELb0ELb0ELb1ELb1ELb0ELb1ELb0ELb1ELb1ELb1ELb1ELb0EEENS1_21CollectiveEpilogueFwdINS6_IJSA_SA_SB_EEES9_NS_10bfloat16_tESF_Li256ELb1ELb1ELb1ELb1EEENS1_36VarlenDynamicPersistentTileSchedulerILi128ELi224ELi256ELi128ELb1ELb1ELb1ELb0ELb1ELb1EEEEEEEEEvNT_6ParamsE,"",@"SHT_CUDA_INFO"
	.sectionflags	@""
	.align	4


	//----- nvinfo : EIATTR_CUDA_API_VERSION
	.align		4
        /*0000*/ 	.byte	0x04, 0x37
        /*0002*/ 	.short	(.L_90 - .L_89)
.L_89:
        /*0004*/ 	.word	0x00000082


	//----- nvinfo : EIATTR_KPARAM_INFO
	.align		4
.L_90:
        /*0008*/ 	.byte	0x04, 0x17
        /*000a*/ 	.short	(.L_92 - .L_91)
.L_91:
        /*000c*/ 	.word	0x00000000
        /*0010*/ 	.short	0x0000
        /*0012*/ 	.short	0x0000
        /*0014*/ 	.byte	0x00, 0xf0, 0x01, 0x2a


	//----- nvinfo : EIATTR_SPARSE_MMA_MASK
	.align		4
.L_92:
        /*0018*/ 	.byte	0x03, 0x50
        /*001a*/ 	.short	0x0000


	//----- nvinfo : EIATTR_MAXREG_COUNT
	.align		4
        /*001c*/ 	.byte	0x03, 0x1b
        /*001e*/ 	.short	0x00a8


	//----- nvinfo : EIATTR_MERCURY_ISA_VERSION
	.align		4
        /*0020*/ 	.byte	0x03, 0x5f
        /*0022*/ 	.short	0x0101


	//----- nvinfo : EIATTR_VRC_CTA_INIT_COUNT
	.align		4
        /*0024*/ 	.byte	0x02, 0x4a
	.zero		1
	.zero		1


	//----- nvinfo : EIATTR_EXIT_INSTR_OFFSETS
	.align		4
        /*0028*/ 	.byte	0x04, 0x1c
        /*002a*/ 	.short	(.L_94 - .L_93)


	//   ....[0]....
.L_93:
        /*002c*/ 	.word	0x00000010


	//----- nvinfo : EIATTR_MAX_THREADS
	.align		4
.L_94:
        /*0030*/ 	.byte	0x04, 0x05
        /*0032*/ 	.short	(.L_96 - .L_95)
.L_95:
        /*0034*/ 	.word	0x00000180
        /*0038*/ 	.word	0x00000001
        /*003c*/ 	.word	0x00000001


	//----- nvinfo : EIATTR_CBANK_PARAM_SIZE
	.align		4
.L_96:
        /*0040*/ 	.byte	0x03, 0x19
        /*0042*/ 	.short	0x0a80


	//----- nvinfo : EIATTR_PARAM_CBANK
	.align		4
        /*0044*/ 	.byte	0x04, 0x0a
        /*0046*/ 	.short	(.L_98 - .L_97)
	.align		4
.L_97:
        /*0048*/ 	.word	index@(.nv.constant0._ZN7cutlass13device_kernelIN5flash11enable_sm90INS1_16FlashAttnFwdSm90INS1_25CollectiveMainloopFwdSm90ILi2EN4cute5tupleIJNS5_1CILi1EEES8_S8_EEENS6_IJNS7_ILi128EEENS7_ILi224EEESA_EEELi128ENS_12float_e4m3_tEfNS_4arch4Sm90ELb0ELb0ELb1ELb1ELb0ELb1ELb0ELb1ELb1ELb1ELb1ELb0EEENS1_21CollectiveEpilogueFwdINS6_IJSA_SA_SB_EEES9_NS_10bfloat16_tESF_Li256ELb1ELb1ELb1ELb1EEENS1_36VarlenDynamicPersistentTileSchedulerILi128ELi224ELi256ELi128ELb1ELb1ELb1ELb0ELb1ELb1EEEEEEEEEvNT_6ParamsE)
        /*004c*/ 	.short	0x0380
        /*004e*/ 	.short	0x0a80


	//----- nvinfo : EIATTR_SW_WAR
	.align		4
.L_98:
        /*0050*/ 	.byte	0x04, 0x36
        /*0052*/ 	.short	(.L_100 - .L_99)
.L_99:
        /*0054*/ 	.word	0x00000008
.L_100:


//--------------------- .nv.info._ZN7cutlass13device_kernelIN5flash11enable_sm90INS1_16FlashAttnFwdSm90INS1_25CollectiveMainloopFwdSm90ILi2EN4cute5tupleIJNS5_1CILi1EEES8_S8_EEENS6_IJNS7_ILi128EEENS7_ILi192EEESA_EEELi128ENS_12float_e4m3_tEfNS_4arch4Sm90ELb0ELb1ELb1ELb0ELb0ELb0ELb0ELb1ELb1ELb1ELb1ELb0EEENS1_21CollectiveEpilogueFwdINS6_IJSA_SA_SB_EEES9_NS_10bfloat16_tESF_Li256ELb0ELb1ELb1ELb1EEENS1_19SingleTileSchedulerILb0ELb1ELb1ELi128EEEEEEEEEvNT_6ParamsE --------------------------
	.section	.nv.info._ZN7cutlass13device_kernelIN5flash11enable_sm90INS1_16FlashAttnFwdSm90INS1_25CollectiveMainloopFwdSm90ILi2EN4cute5tupleIJNS5_1CILi1EEES8_S8_EEENS6_IJNS7_ILi128EEENS7_ILi192EEESA_EEELi128ENS_12float_e4m3_tEfNS_4arch4Sm90ELb0ELb1ELb1ELb0ELb0ELb0ELb0ELb1ELb1ELb1ELb1ELb0EEENS1_21CollectiveEpilogueFwdINS6_IJSA_SA_SB_EEES9_NS_10bfloat16_tESF_Li256ELb0ELb1ELb1ELb1EEENS1_19SingleTileSchedulerILb0ELb1ELb1ELi128EEEEEEEEEvNT_6ParamsE,"",@"SHT_CUDA_INFO"
	.sectionflags	@""
	.align	4


	//----- nvinfo : EIATTR_CUDA_API_VERSION
	.align		4
        /*0000*/ 	.byte	0x04, 0x37
        /*0002*/ 	.short	(.L_102 - .L_101)
.L_101:
        /*0004*/ 	.word	0x00000082


	//----- nvinfo : EIATTR_KPARAM_INFO
	.align		4
.L_102:
        /*0008*/ 	.byte	0x04, 0x17
        /*000a*/ 	.short	(.L_104 - .L_103)
.L_103:
        /*000c*/ 	.word	0x00000000
        /*0010*/ 	.short	0x0000
        /*0012*/ 	.short	0x0000
        /*0014*/ 	.byte	0x00, 0xf0, 0x01, 0x28


	//----- nvinfo : EIATTR_SPARSE_MMA_MASK
	.align		4
.L_104:
        /*0018*/ 	.byte	0x03, 0x50
        /*001a*/ 	.short	0x0000


	//----- nvinfo : EIATTR_MAXREG_COUNT
	.align		4
        /*001c*/ 	.byte	0x03, 0x1b
        /*001e*/ 	.short	0x00a8


	//----- nvinfo : EIATTR_MERCURY_ISA_VERSION
	.align		4
        /*0020*/ 	.byte	0x03, 0x5f
        /*0022*/ 	.short	0x0101


	//----- nvinfo : EIATTR_VRC_CTA_INIT_COUNT
	.align		4
        /*0024*/ 	.byte	0x02, 0x4a
	.zero		1
	.zero		1


	//----- nvinfo : EIATTR_EXIT_INSTR_OFFSETS
	.align		4
        /*0028*/ 	.byte	0x04, 0x1c
        /*002a*/ 	.short	(.L_106 - .L_105)


	//   ....[0]....
.L_105:
        /*002c*/ 	.word	0x00000010


	//----- nvinfo : EIATTR_MAX_THREADS
	.align		4
.L_106:
        /*0030*/ 	.byte	0x04, 0x05
        /*0032*/ 	.short	(.L_108 - .L_107)
.L_107:
        /*0034*/ 	.word	0x00000180
        /*0038*/ 	.word	0x00000001
        /*003c*/ 	.word	0x00000001


	//----- nvinfo : EIATTR_CBANK_PARAM_SIZE
	.align		4
.L_108:
        /*0040*/ 	.byte	0x03, 0x19
        /*0042*/ 	.short	0x0a00


	//----- nvinfo : EIATTR_PARAM_CBANK
	.align		4
        /*0044*/ 	.byte	0x04, 0x0a
        /*0046*/ 	.short	(.L_110 - .L_109)
	.align		4
.L_109:
        /*0048*/ 	.word	index@(.nv.constant0._ZN7cutlass13device_kernelIN5flash11enable_sm90INS1_16FlashAttnFwdSm90INS1_25CollectiveMainloopFwdSm90ILi2EN4cute5tupleIJNS5_1CILi1EEES8_S8_EEENS6_IJNS7_ILi128EEENS7_ILi192EEESA_EEELi128ENS_12float_e4m3_tEfNS_4arch4Sm90ELb0ELb1ELb1ELb0ELb0ELb0ELb0ELb1ELb1ELb1ELb1ELb0EEENS1_21CollectiveEpilogueFwdINS6_IJSA_SA_SB_EEES9_NS_10bfloat16_tESF_Li256ELb0ELb1ELb1ELb1EEENS1_19SingleTileSchedulerILb0ELb1ELb1ELi128EEEEEEEEEvNT_6ParamsE)
        /*004c*/ 	.short	0x0380
        /*004e*/ 	.short	0x0a00


	//----- nvinfo : EIATTR_SW_WAR
	.align		4
.L_110:
        /*0050*/ 	.byte	0x04, 0x36
        /*0052*/ 	.short	(.L_112 - .L_111)
.L_111:
        /*0054*/ 	.word	0x00000008
.L_112:


//--------------------- .nv.info._ZN7cutlass13device_kernelIN5flash11enable_sm90INS1_16FlashAttnFwdSm90INS1_25CollectiveMainloopFwdSm90ILi2EN4cute5tupleIJNS5_1CILi1EEES8_S8_EEENS6_IJNS7_ILi128EEENS7_ILi192EEESA_EEELi128ENS_12float_e4m3_tEfNS_4arch4Sm90ELb0ELb1ELb1ELb1ELb0ELb0ELb0ELb1ELb1ELb1ELb1ELb0EEENS1_21CollectiveEpilogueFwdINS6_IJSA_SA_SB_EEES9_NS_10bfloat16_tESF_Li256ELb1ELb1ELb1ELb1EEENS1_36VarlenDynamicPersistentTileSchedulerILi128ELi192ELi256ELi128ELb1ELb1ELb1ELb1ELb0ELb1EEEEEEEEEvNT_6ParamsE --------------------------
	.section	.nv.info._ZN7cutlass13device_kernelIN5flash11enable_sm90INS1_16FlashAttnFwdSm90INS1_25CollectiveMainloopFwdSm90ILi2EN4cute5tupleIJNS5_1CILi1EEES8_S8_EEENS6_IJNS7_ILi128EEENS7_ILi192EEESA_EEELi128ENS_12float_e4m3_tEfNS_4arch4Sm90ELb0ELb1ELb1ELb1ELb0ELb0ELb0ELb1ELb1ELb1ELb1ELb0EEENS1_21CollectiveEpilogueFwdINS6_IJSA_SA_SB_EEES9_NS_10bfloat16_tESF_Li256ELb1ELb1ELb1ELb1EEENS1_36VarlenDynamicPersistentTileSchedulerILi128ELi192ELi256ELi128ELb1ELb1ELb1ELb1ELb0ELb1EEEEEEEEEvNT_6ParamsE,"",@"SHT_CUDA_INFO"
	.sectionflags	@""
	.align	4


	//----- nvinfo : EIATTR_CUDA_API_VERSION
	.align		4
        /*0000*/ 	.byte	0x04, 0x37
        /*0002*/ 	.short	(.L_114 - .L_113)
.L_113:
        /*0004*/ 	.word	0x00000082


	//----- nvinfo : EIATTR_KPARAM_INFO
	.align		4
.L_114:
        /*0008*/ 	.byte	0x04, 0x17
        /*000a*/ 	.short	(.L_116 - .L_115)
.L_115:
        /*000c*/ 	.word	0x00000000
        /*0010*/ 	.short	0x0000
        /*0012*/ 	.short	0x0000
        /*0014*/ 	.byte	0x00, 0xf0, 0x01, 0x2a


	//----- nvinfo : EIATTR_SPARSE_MMA_MASK
	.align		4
.L_116:
        /*0018*/ 	.byte	0x03, 0x50
        /*001a*/ 	.short	0x0000


	//----- nvinfo : EIATTR_MAXREG_COUNT
	.align		4
        /*001c*/ 	.byte	0x03, 0x1b
        /*001e*/ 	.short	0x00a8


	//----- nvinfo : EIATTR_MERCURY_ISA_VERSION
	.align		4
        /*0020*/ 	.byte	0x03, 0x5f
        /*0022*/ 	.short	0x0101


	//----- nvinfo : EIATTR_VRC_CTA_INIT_COUNT
	.align		4
        /*0024*/ 	.byte	0x02, 0x4a
	.zero		1
	.zero		1


	//----- nvinfo : EIATTR_EXIT_INSTR_OFFSETS
	.align		4
        /*0028*/ 	.byte	0x04, 0x1c
        /*002a*/ 	.short	(.L_118 - .L_117)


	//   ....[0]....
.L_117:
        /*002c*/ 	.word	0x00000010


	//----- nvinfo : EIATTR_MAX_THREADS
	.align		4
.L_118:
        /*0030*/ 	.byte	0x04, 0x05
        /*0032*/ 	.short	(.L_120 - .L_119)
.L_119:
        /*0034*/ 	.word	0x00000180
        /*0038*/ 	.word	0x00000001
        /*003c*/ 	.word	0x00000001


	//----- nvinfo : EIATTR_CBANK_PARAM_SIZE
	.align		4
.L_120:
        /*0040*/ 	.byte	0x03, 0x19
        /*0042*/ 	.short	0x0a80


	//----- nvinfo : EIATTR_PARAM_CBANK
	.align		4
        /*0044*/ 	.byte	0x04, 0x0a
        /*0046*/ 	.short	(.L_122 - .L_121)
	.align		4
.L_121:
        /*0048*/ 	.word	index@(.nv.constant0._ZN7cutlass13device_kernelIN5flash11enable_sm90INS1_16FlashAttnFwdSm90INS1_25CollectiveMainloopFwdSm90ILi2EN4cute5tupleIJNS5_1CILi1EEES8_S8_EEENS6_IJNS7_ILi128EEENS7_ILi192EEESA_EEELi128ENS_12float_e4m3_tEfNS_4arch4Sm90ELb0ELb1ELb1ELb1ELb0ELb0ELb0ELb1ELb1ELb1ELb1ELb0EEENS1_21CollectiveEpilogueFwdINS6_IJSA_SA_SB_EEES9_NS_10bfloat16_tESF_Li256ELb1ELb1ELb1ELb1EEENS1_36VarlenDynamicPersistentTileSchedulerILi128ELi192ELi256ELi128ELb1ELb1ELb1ELb1ELb0ELb1EEEEEEEEEvNT_6ParamsE)
        /*004c*/ 	.short	0x0380
        /*004e*/ 	.short	0x0a80


	//----- nvinfo : EIATTR_SW_WAR
	.align		4
.L_122:
        /*0050*/ 	.byte	0x04, 0x36
        /*0052*/ 	.short	(.L_124 - .L_123)
.L_123:
        /*0054*/ 	.word	0x00000008
.L_124:


//--------------------- .nv.info._ZN7cutlass13device_kernelIN5flash11enable_sm90INS1_16FlashAttnFwdSm90INS1_25CollectiveMainloopFwdSm90ILi2EN4cute5tupleIJNS5_1CILi1EEES8_S8_EEENS6_IJNS7_ILi128EEENS7_ILi192EEESA_EEELi128ENS_12float_e4m3_tEfNS_4arch4Sm90ELb0ELb1ELb1ELb1ELb0ELb1ELb0ELb1ELb1ELb1ELb1ELb0EEENS1_21CollectiveEpilogueFwdINS6_IJSA_SA_SB_EEES9_NS_10bfloat16_tESF_Li256ELb1ELb1ELb1ELb1EEENS1_36VarlenDynamicPersistentTileSchedulerILi128ELi192ELi256ELi128ELb1ELb1ELb1ELb1ELb0ELb1EEEEEEEEEvNT_6ParamsE --------------------------
	.section	.nv.info._ZN7cutlass13device_kernelIN5flash11enable_sm90INS1_16FlashAttnFwdSm90INS1_25CollectiveMainloopFwdSm90ILi2EN4cute5tupleIJNS5_1CILi1EEES8_S8_EEENS6_IJNS7_ILi128EEENS7_ILi192EEESA_EEELi128ENS_12float_e4m3_tEfNS_4arch4Sm90ELb0ELb1ELb1ELb1ELb0ELb1ELb0ELb1ELb1ELb1ELb1ELb0EEENS1_21CollectiveEpilogueFwdINS6_IJSA_SA_SB_EEES9_NS_10bfloat16_tESF_Li256ELb1ELb1ELb1ELb1EEENS1_36VarlenDynamicPersistentTileSchedulerILi128ELi192ELi256ELi128ELb1ELb1ELb1ELb1ELb0ELb1EEEEEEEEEvNT_6ParamsE,"",@"SHT_CUDA_INFO"
	.sectionflags	@""
	.align	4


	//----- nvinfo : EIATTR_CUDA_API_VERSION
	.align		4
        /*0000*/ 	.byte	0x04, 0x37
        /*0002*/ 	.short	(.L_126 - .L_125)
.L_125:
        /*0004*/ 	.word	0x00000082


	//----- nvinfo : EIATTR_KPARAM_INFO
	.align		4
.L_126:
        /*0008*/ 	.byte	0x04, 0x17
        /*000a*/ 	.short	(.L_128 - .L_127)
.L_127:
        /*000c*/ 	.word	0x00000000
        /*0010*/ 	.short	0x0000
        /*0012*/ 	.short	0x0000
        /*0014*/ 	.byte	0x00, 0xf0, 0x01, 0x2a


	//----- nvinfo : EIATTR_SPARSE_MMA_MASK
	.align		4
.L_128:
        /*0018*/ 	.byte	0x03, 0x50
        /*001a*/ 	.short	0x0000


	//----- nvinfo : EIATTR_MAXREG_COUNT
	.align		4
        /*001c*/ 	.byte	0x03, 0x1b
        /*001e*/ 	.short	0x00a8


	//----- nvinfo : EIATTR_MERCURY_ISA_VERSION
	.align		4
        /*0020*/ 	.byte	0x03, 0x5f
        /*0022*/ 	.short	0x0101


	//----- nvinfo : EIATTR_VRC_CTA_INIT_COUNT
	.align		4
        /*0024*/ 	.byte	0x02, 0x4a
	.zero		1
	.zero		1


	//----- nvinfo : EIATTR_EXIT_INSTR_OFFSETS
	.align		4
        /*0028*/ 	.byte	0x04, 0x1c
        /*002a*/ 	.short	(.L_130 - .L_129)


	//   ....[0]....
.L_129:
        /*002c*/ 	.word	0x00000010


	//----- nvinfo : EIATTR_MAX_THREADS
	.align		4
.L_130:
        /*0030*/ 	.byte	0x04, 0x05
        /*0032*/ 	.short	(.L_132 - .L_131)
.L_131:
        /*0034*/ 	.word	0x00000180
        /*0038*/ 	.word	0x00000001
        /*003c*/ 	.word	0x00000001


	//----- nvinfo : EIATTR_CBANK_PARAM_SIZE
	.align		4
.L_132:
        /*0040*/ 	.byte	0x03, 0x19
        /*0042*/ 	.short	0x0a80


	//----- nvinfo : EIATTR_PARAM_CBANK
	.align		4
        /*0044*/ 	.byte	0x04, 0x0a
        /*0046*/ 	.short	(.L_134 - .L_133)
	.align		4
.L_133:
        /*0048*/ 	.word	index@(.nv.constant0._ZN7cutlass13device_kernelIN5flash11enable_sm90INS1_16FlashAttnFwdSm90INS1_25CollectiveMainloopFwdSm90ILi2EN4cute5tupleIJNS5_1CILi1EEES8_S8_EEENS6_IJNS7_ILi128EEENS7_ILi192EEESA_EEELi128ENS_12float_e4m3_tEfNS_4arch4Sm90ELb0ELb1ELb1ELb1ELb0ELb1ELb0ELb1ELb1ELb1ELb1ELb0EEENS1_21CollectiveEpilogueFwdINS6_IJSA_SA_SB_EEES9_NS_10bfloat16_tESF_Li256ELb1ELb1ELb1ELb1EEENS1_36VarlenDynamicPersistentTileSchedulerILi128ELi192ELi256ELi128ELb1ELb1ELb1ELb1ELb0ELb1EEEEEEEEEvNT_6ParamsE)
        /*004c*/ 	.short	0x0380
        /*004e*/ 	.short	0x0a80


	//----- nvinfo : EIATTR_SW_WAR
	.align		4
.L_134:
        /*0050*/ 	.byte	0x04, 0x36
        /*0052*/ 	.short	(.L_136 - .L_135)
.L_135:
        /*0054*/ 	.word	0x00000008
.L_136:


//--------------------- .nv.info._ZN7cutlass13device_kernelIN5flash11enable_sm90INS1_16FlashAttnFwdSm90INS1_25CollectiveMainloopFwdSm90ILi2EN4cute5tupleIJNS5_1CILi1EEES8_S8_EEENS6_IJNS7_ILi128EEENS7_ILi224EEESA_EEELi128ENS_12float_e4m3_tEfNS_4arch4Sm90ELb1ELb0ELb1ELb0ELb0ELb0ELb0ELb1ELb1ELb1ELb1ELb0EEENS1_21CollectiveEpilogueFwdINS6_IJSA_SA_SB_EEES9_NS_10bfloat16_tESF_Li256ELb0ELb1ELb1ELb1EEENS1_19SingleTileSchedulerILb0ELb1ELb1ELi128EEEEEEEEEvNT_6ParamsE --------------------------
	.section	.nv.info._ZN7cutlass13device_kernelIN5flash11enable_sm90INS1_16FlashAttnFwdSm90INS1_25CollectiveMainloopFwdSm90ILi2EN4cute5tupleIJNS5_1CILi1EEES8_S8_EEENS6_IJNS7_ILi128EEENS7_ILi224EEESA_EEELi128ENS_12float_e4m3_tEfNS_4arch4Sm90ELb1ELb0ELb1ELb0ELb0ELb0ELb0ELb1ELb1ELb1ELb1ELb0EEENS1_21CollectiveEpilogueFwdINS6_IJSA_SA_SB_EEES9_NS_10bfloat16_tESF_Li256ELb0ELb1ELb1ELb1EEENS1_19SingleTileSchedulerILb0ELb1ELb1ELi128EEEEEEEEEvNT_6ParamsE,"",@"SHT_CUDA_INFO"
	.sectionflags	@""
	.align	4


	//----- nvinfo : EIATTR_CUDA_API_VERSION
	.align		4
        /*0000*/ 	.byte	0x04, 0x37
        /*0002*/ 	.short	(.L_138 - .L_137)
.L_137:
        /*0004*/ 	.word	0x00000082


	//----- nvinfo : EIATTR_KPARAM_INFO
	.align		4
.L_138:
        /*0008*/ 	.byte	0x04, 0x17
        /*000a*/ 	.short	(.L_140 - .L_139)
.L_139:
        /*000c*/ 	.word	0x00000000
        /*0010*/ 	.short	0x0000
        /*0012*/ 	.short	0x0000
        /*0014*/ 	.byte	0x00, 0xf0, 0x01, 0x28


	//----- nvinfo : EIATTR_SPARSE_MMA_MASK
	.align		4
.L_140:
        /*0018*/ 	.byte	0x03, 0x50
        /*001a*/ 	.short	0x0000


	//----- nvinfo : EIATTR_MAXREG_COUNT
	.align		4
        /*001c*/ 	.byte	0x03, 0x1b
        /*001e*/ 	.short	0x00a8


	//----- nvinfo : EIATTR_MERCURY_ISA_VERSION
	.align		4
        /*0020*/ 	.byte	0x03, 0x5f
        /*0022*/ 	.short	0x0101


	//----- nvinfo : EIATTR_VRC_CTA_INIT_COUNT
	.align		4
        /*0024*/ 	.byte	0x02, 0x4a
	.zero		1
	.zero		1


	//----- nvinfo : EIATTR_EXIT_INSTR_OFFSETS
	.align		4
        /*0028*/ 	.byte	0x04, 0x1c
        /*002a*/ 	.short	(.L_142 - .L_141)


	//   ....[0]....
.L_141:
        /*002c*/ 	.word	0x00000010


	//----- nvinfo : EIATTR_MAX_THREADS
	.align		4
.L_142:
        /*0030*/ 	.byte	0x04, 0x05
        /*0032*/ 	.short	(.L_144 - .L_143)
.L_143:
        /*0034*/ 	.word	0x00000180
        /*0038*/ 	.word	0x00000001
        /*003c*/ 	.word	0x00000001


	//----- nvinfo : EIATTR_CBANK_PARAM_SIZE
	.align		4
.L_144:
        /*0040*/ 	.byte	0x03, 0x19
        /*0042*/ 	.short	0x0a00


	//----- nvinfo : EIATTR_PARAM_CBANK
	.align		4
        /*0044*/ 	.byte	0x04, 0x0a
        /*0046*/ 	.short	(.L_146 - .L_145)
	.align		4
.L_145:
        /*0048*/ 	.word	index@(.nv.constant0._ZN7cutlass13device_kernelIN5flash11enable_sm90INS1_16FlashAttnFwdSm90INS1_25CollectiveMainloopFwdSm90ILi2EN4cute5tupleIJNS5_1CILi1EEES8_S8_EEENS6_IJNS7_ILi128EEENS7_ILi224EEESA_EEELi128ENS_12float_e4m3_tEfNS_4arch4Sm90ELb1ELb0ELb1ELb0ELb0ELb0ELb0ELb1ELb1ELb1ELb1ELb0EEENS1_21CollectiveEpilogueFwdINS6_IJSA_SA_SB_EEES9_NS_10bfloat16_tESF_Li256ELb0ELb1ELb1ELb1EEENS1_19SingleTileSchedulerILb0ELb1ELb1ELi128EEEEEEEEEvNT_6ParamsE)
        /*004c*/ 	.short	0x0380
        /*004e*/ 	.short	0x0a00


	//----- nvinfo : EIATTR_SW_WAR
	.align		4
.L_146:
        /*0050*/ 	.byte	0x04, 0x36
        /*0052*/ 	.short	(.L_148 - .L_147)
.L_147:
        /*0054*/ 	.word	0x00000008
.L_148:


//--------------------- .nv.info._ZN7cutlass13device_kernelIN5flash11enable_sm90INS1_16FlashAttnFwdSm90INS1_25CollectiveMainloopFwdSm90ILi2EN4cute5tupleIJNS5_1CILi1EEES8_S8_EEENS6_IJNS7_ILi128EEENS7_ILi224EEESA_EEELi128ENS_12float_e4m3_tEfNS_4arch4Sm90ELb1ELb0ELb1ELb1ELb0ELb0ELb0ELb1ELb1ELb1ELb1ELb0EEENS1_21CollectiveEpilogueFwdINS6_IJSA_SA_SB_EEES9_NS_10bfloat16_tESF_Li256ELb1ELb1ELb1ELb1EEENS1_36VarlenDynamicPersistentTileSchedulerILi128ELi224ELi256ELi128ELb1ELb1ELb1ELb1ELb1ELb1EEEEEEEEEvNT_6ParamsE --------------------------
	.section	.nv.info._ZN7cutlass13device_kernelIN5flash11enable_sm90INS1_16FlashAttnFwdSm90INS1_25CollectiveMainloopFwdSm90ILi2EN4cute5tupleIJNS5_1CILi1EEES8_S8_EEENS6_IJNS7_ILi128EEENS7_ILi224EEESA_EEELi128ENS_12float_e4m3_tEfNS_4arch4Sm90ELb1ELb0ELb1ELb1ELb0ELb0ELb0ELb1ELb1ELb1ELb1ELb0EEENS1_21CollectiveEpilogueFwdINS6_IJSA_SA_SB_EEES9_NS_10bfloat16_tESF_Li256ELb1ELb1ELb1ELb1EEENS1_36VarlenDynamicPersistentTileSchedulerILi128ELi224ELi256ELi128ELb1ELb1ELb1ELb1ELb1ELb1EEEEEEEEEvNT_6ParamsE,"",@"SHT_CUDA_INFO"
	.sectionflags	@""
	.align	4


	//----- nvinfo : EIATTR_CUDA_API_VERSION
	.align		4
        /*0000*/ 	.byte	0x04, 0x37
        /*0002*/ 	.short	(.L_150 - .L_149)
.L_149:
        /*0004*/ 	.word	0x00000082


	//----- nvinfo : EIATTR_KPARAM_INFO
	.align		4
.L_150:
        /*0008*/ 	.byte	0x04, 0x17
        /*000a*/ 	.short	(.L_152 - .L_151)
.L_151:
        /*000c*/ 	.word	0x00000000
        /*0010*/ 	.short	0x0000
        /*0012*/ 	.short	0x0000
        /*0014*/ 	.byte	0x00, 0xf0, 0x01, 0x2a


	//----- nvinfo : EIATTR_SPARSE_MMA_MASK
	.align		4
.L_152:
        /*0018*/ 	.byte	0x03, 0x50
        /*001a*/ 	.short	0x0000


	//----- nvinfo : EIATTR_MAXREG_COUNT
	.align		4
        /*001c*/ 	.byte	0x03, 0x1b
        /*001e*/ 	.short	0x00a8


	//----- nvinfo : EIATTR_MERCURY_ISA_VERSION
	.align		4
        /*0020*/ 	.byte	0x03, 0x5f
        /*0022*/ 	.short	0x0101


	//----- nvinfo : EIATTR_VRC_CTA_INIT_COUNT
	.align		4
        /*0024*/ 	.byte	0x02, 0x4a
	.zero		1
	.zero		1


	//----- nvinfo : EIATTR_EXIT_INSTR_OFFSETS
	.align		4
        /*0028*/ 	.byte	0x04, 0x1c
        /*002a*/ 	.short	(.L_154 - .L_153)


	//   ....[0]....
.L_153:
        /*002c*/ 	.word	0x00000010


	//----- nvinfo : EIATTR_MAX_THREADS
	.align		4
.L_154:
        /*0030*/ 	.byte	0x04, 0x05
        /*0032*/ 	.short	(.L_156 - .L_155)
.L_155:
        /*0034*/ 	.word	0x00000180
        /*0038*/ 	.word	0x00000001
        /*003c*/ 	.word	0x00000001


	//----- nvinfo : EIATTR_CBANK_PARAM_SIZE
	.align		4
.L_156:
        /*0040*/ 	.byte	0x03, 0x19
        /*0042*/ 	.short	0x0a80


	//----- nvinfo : EIATTR_PARAM_CBANK
	.align		4
        /*0044*/ 	.byte	0x04, 0x0a
        /*0046*/ 	.short	(.L_158 - .L_157)
	.align		4
.L_157:
        /*0048*/ 	.word	index@(.nv.constant0._ZN7cutlass13device_kernelIN5flash11enable_sm90INS1_16FlashAttnFwdSm90INS1_25CollectiveMainloopFwdSm90ILi2EN4cute5tupleIJNS5_1CILi1EEES8_S8_EEENS6_IJNS7_ILi128EEENS7_ILi224EEESA_EEELi128ENS_12float_e4m3_tEfNS_4arch4Sm90ELb1ELb0ELb1ELb1ELb0ELb0ELb0ELb1ELb1ELb1ELb1ELb0EEENS1_21CollectiveEpilogueFwdINS6_IJSA_SA_SB_EEES9_NS_10bfloat16_tESF_Li256ELb1ELb1ELb1ELb1EEENS1_36VarlenDynamicPersistentTileSchedulerILi128ELi224ELi256ELi128ELb1ELb1ELb1ELb1ELb1ELb1EEEEEEEEEvNT_6ParamsE)
        /*004c*/ 	.short	0x0380
        /*004e*/ 	.short	0x0a80


	//----- nvinfo : EIATTR_SW_WAR
	.align		4
.L_158:
        /*0050*/ 	.byte	0x04, 0x36
        /*0052*/ 	.short	(.L_160 - .L_159)
.L_159:
        /*0054*/ 	.word	0x00000008
.L_160:


//--------------------- .nv.info._ZN7cutlass13device_kernelIN5flash11enable_sm90INS1_16FlashAttnFwdSm90INS1_25CollectiveMainloopFwdSm90ILi2EN4cute5tupleIJNS5_1CILi1EEES8_S8_EEENS6_IJNS7_ILi128EEENS7_ILi224EEESA_EEELi128ENS_12float_e4m3_tEfNS_4arch4Sm90ELb1ELb0ELb1ELb1ELb0ELb1ELb0ELb1ELb1ELb1ELb1ELb0EEENS1_21CollectiveEpilogueFwdINS6_IJSA_SA_SB_EEES9_NS_10bfloat16_tESF_Li256ELb1ELb1ELb1ELb1EEENS1_36VarlenDynamicPersistentTileSchedulerILi128ELi224ELi256ELi128ELb1ELb1ELb1ELb1ELb1ELb1EEEEEEEEEvNT_6ParamsE --------------------------
	.section	.nv.info._ZN7cutlass13device_kernelIN5flash11enable_sm90INS1_16FlashAttnFwdSm90INS1_25CollectiveMainloopFwdSm90ILi2EN4cute5tupleIJNS5_1CILi1EEES8_S8_EEENS6_IJNS7_ILi128EEENS7_ILi224EEESA_EEELi128ENS_12float_e4m3_tEfNS_4arch4Sm90ELb1ELb0ELb1ELb1ELb0ELb1ELb0ELb1ELb1ELb1ELb1ELb0EEENS1_21CollectiveEpilogueFwdINS6_IJSA_SA_SB_EEES9_NS_10bfloat16_tESF_Li256ELb1ELb1ELb1ELb1EEENS1_36VarlenDynamicPersistentTileSchedulerILi128ELi224ELi256ELi128ELb1ELb1ELb1ELb1ELb1ELb1EEEEEEEEEvNT_6ParamsE,"",@"SHT_CUDA_INFO"
	.sectionflags	@""
	.align	4


	//----- nvinfo : EIATTR_CUDA_API_VERSION
	.align		4
        /*0000*/ 	.byte	0x04, 0x37
        /*0002*/ 	.short	(.L_162 - .L_161)
.L_161:
        /*0004*/ 	.word	0x00000082


	//----- nvinfo : EIATTR_KPARAM_INFO
	.align		4
.L_162:
        /*0008*/ 	.byte	0x04, 0x17
        /*000a*/ 	.short	(.L_164 - .L_163)
.L_163:
        /*000c*/ 	.word	0x00000000
        /*0010*/ 	.short	0x0000
        /*0012*/ 	.short	0x0000
        /*0014*/ 	.byte	0x00, 0xf0, 0x01, 0x2a


	//----- nvinfo : EIATTR_SPARSE_MMA_MASK
	.align		4
.L_164:
        /*0018*/ 	.byte	0x03, 0x50
        /*001a*/ 	.short	0x0000


	//----- nvinfo : EIATTR_MAXREG_COUNT
	.align		4
        /*001c*/ 	.byte	0x03, 0x1b
        /*001e*/ 	.short	0x00a8


	//----- nvinfo : EIATTR_MERCURY_ISA_VERSION
	.align		4
        /*0020*/ 	.byte	0x03, 0x5f
        /*0022*/ 	.short	0x0101


	//----- nvinfo : EIATTR_VRC_CTA_INIT_COUNT
	.align		4
        /*0024*/ 	.byte	0x02, 0x4a
	.zero		1
	.zero		1


	//----- nvinfo : EIATTR_EXIT_INSTR_OFFSETS
	.align		4
        /*0028*/ 	.byte	0x04, 0x1c
        /*002a*/ 	.short	(.L_166 - .L_165)


	//   ....[0]....
.L_165:
        /*002c*/ 	.word	0x00000010


	//----- nvinfo : EIATTR_MAX_THREADS
	.align		4
.L_166:
        /*0030*/ 	.byte	0x04, 0x05
        /*0032*/ 	.short	(.L_168 - .L_167)
.L_167:
        /*0034*/ 	.word	0x00000180
        /*0038*/ 	.word	0x00000001
        /*003c*/ 	.word	0x00000001


	//----- nvinfo : EIATTR_CBANK_PARAM_SIZE
	.align		4
.L_168:
        /*0040*/ 	.byte	0x03, 0x19
        /*0042*/ 	.short	0x0a80


	//----- nvinfo : EIATTR_PARAM_CBANK
	.align		4
        /*0044*/ 	.byte	0x04, 0x0a
        /*0046*/ 	.short	(.L_170 - .L_169)
	.align		4
.L_169:
        /*0048*/ 	.word	index@(.nv.constant0._ZN7cutlass13device_kernelIN5flash11enable_sm90INS1_16FlashAttnFwdSm90INS1_25CollectiveMainloopFwdSm90ILi2EN4cute5tupleIJNS5_1CILi1EEES8_S8_EEENS6_IJNS7_ILi128EEENS7_ILi224EEESA_EEELi128ENS_12float_e4m3_tEfNS_4arch4Sm90ELb1ELb0ELb1ELb1ELb0ELb1ELb0ELb1ELb1ELb1ELb1ELb0EEENS1_21CollectiveEpilogueFwdINS6_IJSA_SA_SB_EEES9_NS_10bfloat16_tESF_Li256ELb1ELb1ELb1ELb1EEENS1_36VarlenDynamicPersistentTileSchedulerILi128ELi224ELi256ELi128ELb1ELb1ELb1ELb1ELb1ELb1EEEEEEEEEvNT_6ParamsE)
        /*004c*/ 	.short	0x0380
        /*004e*/ 	.short	0x0a80


	//----- nvinfo : EIATTR_SW_WAR
	.align		4
.L_170:
        /*0050*/ 	.byte	0x04, 0x36
        /*0052*/ 	.short	(.L_172 - .L_171)
.L_171:
        /*0054*/ 	.word	0x00000008
.L_172:


//--------------------- .nv.callgraph             --------------------------
	.section	.nv.callgraph,"",@"SHT_CUDA_CALLGRAPH"
	.align	4
	.sectionentsize	8
	.align		4
        /*0000*/ 	.word	0x00000000
	.align		4
        /*0004*/ 	.word	0xffffffff
	.align		4
        /*0008*/ 	.word	0x00000000
	.align		4
        /*000c*/ 	.word	0xfffffffe
	.align		4
        /*0010*/ 	.word	0x00000000
	.align		4
        /*0014*/ 	.word	0xfffffffd
	.align		4
        /*0018*/ 	.word	0x00000000
	.align		4
        /*001c*/ 	.word	0xfffffffc


//--------------------- .nv.constant4             --------------------------
	.section	.nv.constant4,"a",@progbits
	.align	8
	.align		8
.nv.constant4:
        /*0000*/ 	.dword	_ZN80_INTERNAL_de3e3484_44_flash_fwd_hdim128_e4m3_split_softcap_sm90_cu_ceb34e2a_30504cuda3std3__45__cpo5beginE
	.align		8
        /*0008*/ 	.dword	_ZN80_INTERNAL_de3e3484_44_flash_fwd_hdim128_e4m3_split_softcap_sm90_cu_ceb34e2a_30504cuda3std3__45__cpo3endE
	.align		8
        /*0010*/ 	.dword	_ZN80_INTERNAL_de3e3484_44_flash_fwd_hdim128_e4m3_split_softcap_sm90_cu_ceb34e2a_30504cuda3std3__45__cpo6cbeginE
	.align		8
        /*0018*/ 	.dword	_ZN80_INTERNAL_de3e3484_44_flash_fwd_hdim128_e4m3_split_softcap_sm90_cu_ceb34e2a_30504cuda3std3__45__cpo4cendE
	.align		8
        /*0020*/ 	.dword	_ZN80_INTERNAL_de3e3484_44_flash_fwd_hdim128_e4m3_split_softcap_sm90_cu_ceb34e2a_30504cuda3std3__482_GLOBAL__N__de3e3484_44_flash_fwd_hdim128_e4m3_split_softcap_sm90_cu_ceb34e2a_30506ignoreE
	.align		8
        /*0028*/ 	.dword	_ZN80_INTERNAL_de3e3484_44_flash_fwd_hdim128_e4m3_split_softcap_sm90_cu_ceb34e2a_30504cuda3std3__419piecewise_constructE
	.align		8
        /*0030*/ 	.dword	_ZN80_INTERNAL_de3e3484_44_flash_fwd_hdim128_e4m3_split_softcap_sm90_cu_ceb34e2a_30504cuda3std3__48in_placeE
	.align		8
        /*0038*/ 	.dword	_ZN80_INTERNAL_de3e3484_44_flash_fwd_hdim128_e4m3_split_softcap_sm90_cu_ceb34e2a_30504cuda3std6ranges3__45__cpo4swapE
	.align		8
        /*0040*/ 	.dword	_ZN80_INTERNAL_de3e3484_44_flash_fwd_hdim128_e4m3_split_softcap_sm90_cu_ceb34e2a_30504cuda3std6ranges3__45__cpo9iter_moveE
	.align		8
        /*0048*/ 	.dword	_ZN80_INTERNAL_de3e3484_44_flash_fwd_hdim128_e4m3_split_softcap_sm90_cu_ceb34e2a_30504cute7productE
	.align		8
        /*0050*/ 	.dword	_ZN80_INTERNAL_de3e3484_44_flash_fwd_hdim128_e4m3_split_softcap_sm90_cu_ceb34e2a_30504cute1_E


//--------------------- .text._ZN7cutlass13device_kernelIN5flash11enable_sm90INS1_16FlashAttnFwdSm90INS1_25CollectiveMainloopFwdSm90ILi2EN4cute5tupleIJNS5_1CILi1EEES8_S8_EEENS6_IJNS7_ILi128EEENS7_ILi224EEESA_EEELi128ENS_12float_e4m3_tEfNS_4arch4Sm90ELb0ELb0ELb1ELb0ELb0ELb0ELb0ELb1ELb1ELb1ELb1ELb0EEENS1_21CollectiveEpilogueFwdINS6_IJSA_SA_SB_EEES9_NS_10bfloat16_tESF_Li256ELb0ELb1ELb1ELb1EEENS1_19SingleTileSchedulerILb0ELb1ELb1ELi128EEEEEEEEEvNT_6ParamsE --------------------------
	.section	.text._ZN7cutlass13device_kernelIN5flash11enable_sm90INS1_16FlashAttnFwdSm90INS1_25CollectiveMainloopFwdSm90ILi2EN4cute5tupleIJNS5_1CILi1EEES8_S8_EEENS6_IJNS7_ILi128EEENS7_ILi224EEESA_EEELi128ENS_12float_e4m3_tEfNS_4arch4Sm90ELb0ELb0ELb1ELb0ELb0ELb0ELb0ELb1ELb1ELb1ELb1ELb0EEENS1_21CollectiveEpilogueFwdINS6_IJSA_SA_SB_EEES9_NS_10bfloat16_tESF_Li256ELb0ELb1ELb1ELb1EEENS1_19SingleTileSchedulerILb0ELb1ELb1ELi128EEEEEEEEEvNT_6ParamsE,"ax",@progbits
	.align	128
.text._ZN7cutlass13device_kernelIN5flash11enable_sm90INS1_16FlashAttnFwdSm90INS1_25CollectiveMainloopFwdSm90ILi2EN4cute5tupleIJNS5_1CILi1EEES8_S8_EEENS6_IJNS7_ILi128EEENS7_ILi224EEESA_EEELi128ENS_12float_e4m3_tEfNS_4arch4Sm90ELb0ELb0ELb1ELb0ELb0ELb0ELb0ELb1ELb1ELb1ELb1ELb0EEENS1_21CollectiveEpilogueFwdINS6_IJSA_SA_SB_EEES9_NS_10bfloat16_tESF_Li256ELb0ELb1ELb1ELb1EEENS1_19SingleTileSchedulerILb0ELb1ELb1ELi128EEEEEEEEEvNT_6ParamsE:
        .type           _ZN7cutlass13device_kernelIN5flash11enable_sm90INS1_16FlashAttnFwdSm90INS1_25CollectiveMainloopFwdSm90ILi2EN4cute5tupleIJNS5_1CILi1EEES8_S8_EEENS6_IJNS7_ILi128EEENS7_ILi224EEESA_EEELi128ENS_12float_e4m3_tEfNS_4arch4Sm90ELb0ELb0ELb1ELb0ELb0ELb0ELb0ELb1ELb1ELb1ELb1ELb0EEENS1_21CollectiveEpilogueFwdINS6_IJSA_SA_SB_EEES9_NS_10bfloat16_tESF_Li256ELb0ELb1ELb1ELb1EEENS1_19SingleTileSchedulerILb0ELb1ELb1ELi128EEEEEEEEEvNT_6ParamsE,@function
        .size           _ZN7cutlass13device_kernelIN5flash11enable_sm90INS1_16FlashAttnFwdSm90INS1_25CollectiveMainloopFwdSm90ILi2EN4cute5tupleIJNS5_1CILi1EEES8_S8_EEENS6_IJNS7_ILi128EEENS7_ILi224EEESA_EEELi128ENS_12float_e4m3_tEfNS_4arch4Sm90ELb0ELb0ELb1ELb0ELb0ELb0ELb0ELb1ELb1ELb1ELb1ELb0EEENS1_21CollectiveEpilogueFwdINS6_IJSA_SA_SB_EEES9_NS_10bfloat16_tESF_Li256ELb0ELb1ELb1ELb1EEENS1_19SingleTileSchedulerILb0ELb1ELb1ELi128EEEEEEEEEvNT_6ParamsE,(.L_x_9 - _ZN7cutlass13device_kernelIN5flash11enable_sm90INS1_16FlashAttnFwdSm90INS1_25CollectiveMainloopFwdSm90ILi2EN4cute5tupleIJNS5_1CILi1EEES8_S8_EEENS6_IJNS7_ILi128EEENS7_ILi224EEESA_EEELi128ENS_12float_e4m3_tEfNS_4arch4Sm90ELb0ELb0ELb1ELb0ELb0ELb0ELb0ELb1ELb1ELb1ELb1ELb0EEENS1_21CollectiveEpilogueFwdINS6_IJSA_SA_SB_EEES9_NS_10bfloat16_tESF_Li256ELb0ELb1ELb1ELb1EEENS1_19SingleTileSchedulerILb0ELb1ELb1ELi128EEEEEEEEEvNT_6ParamsE)
        .other          _ZN7cutlass13device_kernelIN5flash11enable_sm90INS1_16FlashAttnFwdSm90INS1_25CollectiveMainloopFwdSm90ILi2EN4cute5tupleIJNS5_1CILi1EEES8_S8_EEENS6_IJNS7_ILi128EEENS7_ILi224EEESA_EEELi128ENS_12float_e4m3_tEfNS_4arch4Sm90ELb0ELb0ELb1ELb0ELb0ELb0ELb0ELb1ELb1ELb1ELb1ELb0EEENS1_21CollectiveEpilogueFwdINS6_IJSA_SA_SB_EEES9_NS_10bfloat16_tESF_Li256ELb0ELb1ELb1ELb1EEENS1_19SingleTileSchedulerILb0ELb1ELb1ELi128EEEEEEEEEvNT_6ParamsE,@"STO_CUDA_ENTRY STV_DEFAULT"
_ZN7cutlass13device_kernelIN5flash11enable_sm90INS1_16FlashAttnFwdSm90INS1_25CollectiveMainloopFwdSm90ILi2EN4cute5tupleIJNS5_1CILi1EEES8_S8_EEENS6_IJNS7_ILi128EEENS7_ILi224EEESA_EEELi128ENS_12float_e4m3_tEfNS_4arch4Sm90ELb0ELb0ELb1ELb0ELb0ELb0ELb0ELb1ELb1ELb1ELb1ELb0EEENS1_21CollectiveEpilogueFwdINS6_IJSA_SA_SB_EEES9_NS_10bfloat16_tESF_Li256ELb0ELb1ELb1ELb1EEENS1_19SingleTileSchedulerILb0ELb1ELb1ELi128EEEEEEEEEvNT_6ParamsE:
[----:B------:R-:W-:Y:S01]  /*0000*/  LDC R1, c[0x0][0x37c] ;  /* 0x0000df00ff017b82 */ /* 0x000fe20000000800 */
[----:B------:R-:W-:Y:S05]  /*0010*/  EXIT ;  /* 0x000000000000794d */ /* 0x000fea0003800000 */
.L_x_0:
[----:B------:R-:W-:-:S00]  /*0020*/  BRA `(.L_x_0) ;  /* 0xfffffffc00fc7947 */ /* 0x000fc0000383ffff */
[----:B------:R-:W-:-:S00]  /*0030*/  NOP ;  /* 0x0000000000007918 */ /* 0x000fc00000000000 */
        /* <DEDUP_REMOVED lines=12> */
.L_x_9:


//--------------------- .text._ZN7cutlass13device_kernelIN5flash11enable_sm90INS1_16FlashAttnFwdSm90INS1_25CollectiveMainloopFwdSm90ILi2EN4cute5tupleIJNS5_1CILi1EEES8_S8_EEENS6_IJNS7_ILi128EEENS7_ILi224EEESA_EEELi128ENS_12float_e4m3_tEfNS_4arch4Sm90ELb0ELb0ELb1ELb1ELb0ELb0ELb0ELb1ELb1ELb1ELb1ELb0EEENS1_21CollectiveEpilogueFwdINS6_IJSA_SA_SB_EEES9_NS_10bfloat16_tESF_Li256ELb1ELb1ELb1ELb1EEENS1_36VarlenDynamicPersistentTileSchedulerILi128ELi224ELi256ELi128ELb1ELb1ELb1ELb0ELb1ELb1EEEEEEEEEvNT_6ParamsE --------------------------
	.section	.text._ZN7cutlass13device_kernelIN5flash11enable_sm90INS1_16FlashAttnFwdSm90INS1_25CollectiveMainloopFwdSm90ILi2EN4cute5tupleIJNS5_1CILi1EEES8_S8_EEENS6_IJNS7_ILi128EEENS7_ILi224EEESA_EEELi128ENS_12float_e4m3_tEfNS_4arch4Sm90ELb0ELb0ELb1ELb1ELb0ELb0ELb0ELb1ELb1ELb1ELb1ELb0EEENS1_21CollectiveEpilogueFwdINS6_IJSA_SA_SB_EEES9_NS_10bfloat16_tESF_Li256ELb1ELb1ELb1ELb1EEENS1_36VarlenDynamicPersistentTileSchedulerILi128ELi224ELi256ELi128ELb1ELb1ELb1ELb0ELb1ELb1EEEEEEEEEvNT_6ParamsE,"ax",@progbits
	.align	128
.text._ZN7cutlass13device_kernelIN5flash11enable_sm90INS1_16FlashAttnFwdSm90INS1_25CollectiveMainloopFwdSm90ILi2EN4cute5tupleIJNS5_1CILi1EEES8_S8_EEENS6_IJNS7_ILi128EEENS7_ILi224EEESA_EEELi128ENS_12float_e4m3_tEfNS_4arch4Sm90ELb0ELb0ELb1ELb1ELb0ELb0ELb0ELb1ELb1ELb1ELb1ELb0EEENS1_21CollectiveEpilogueFwdINS6_IJSA_SA_SB_EEES9_NS_10bfloat16_tESF_Li256ELb1ELb1ELb1ELb1EEENS1_36VarlenDynamicPersistentTileSchedulerILi128ELi224ELi256ELi128ELb1ELb1ELb1ELb0ELb1ELb1EEEEEEEEEvNT_6ParamsE:
        .type           _ZN7cutlass13device_kernelIN5flash11enable_sm90INS1_16FlashAttnFwdSm90INS1_25CollectiveMainloopFwdSm90ILi2EN4cute5tupleIJNS5_1CILi1EEES8_S8_EEENS6_IJNS7_ILi128EEENS7_ILi224EEESA_EEELi128ENS_12float_e4m3_tEfNS_4arch4Sm90ELb0ELb0ELb1ELb1ELb0ELb0ELb0ELb1ELb1ELb1ELb1ELb0EEENS1_21CollectiveEpilogueFwdINS6_IJSA_SA_SB_EEES9_NS_10bfloat16_tESF_Li256ELb1ELb1ELb1ELb1EEENS1_36VarlenDynamicPersistentTileSchedulerILi128ELi224ELi256ELi128ELb1ELb1ELb1ELb0ELb1ELb1EEEEEEEEEvNT_6ParamsE,@function
        .size           _ZN7cutlass13device_kernelIN5flash11enable_sm90INS1_16FlashAttnFwdSm90INS1_25CollectiveMainloopFwdSm90ILi2EN4cute5tupleIJNS5_1CILi1EEES8_S8_EEENS6_IJNS7_ILi128EEENS7_ILi224EEESA_EEELi128ENS_12float_e4m3_tEfNS_4arch4Sm90ELb0ELb0ELb1ELb1ELb0ELb0ELb0ELb1ELb1ELb1ELb1ELb0EEENS1_21CollectiveEpilogueFwdINS6_IJSA_SA_SB_EEES9_NS_10bfloat16_tESF_Li256ELb1ELb1ELb1ELb1EEENS1_36VarlenDynamicPersistentTileSchedulerILi128ELi224ELi256ELi128ELb1ELb1ELb1ELb0ELb1ELb1EEEEEEEEEvNT_6ParamsE,(.L_x_10 - _ZN7cutlass13device_kernelIN5flash11enable_sm90INS1_16FlashAttnFwdSm90INS1_25CollectiveMainloopFwdSm90ILi2EN4cute5tupleIJNS5_1CILi1EEES8_S8_EEENS6_IJNS7_ILi128EEENS7_ILi224EEESA_EEELi128ENS_12float_e4m3_tEfNS_4arch4Sm90ELb0ELb0ELb1ELb1ELb0ELb0ELb0ELb1ELb1ELb1ELb1ELb0EEENS1_21CollectiveEpilogueFwdINS6_IJSA_SA_SB_EEES9_NS_10bfloat16_tESF_Li256ELb1ELb1ELb1ELb1EEENS1_36VarlenDynamicPersistentTileSchedulerILi128ELi224ELi256ELi128ELb1ELb1ELb1ELb0ELb1ELb1EEEEEEEEEvNT_6ParamsE)
        .other          _ZN7cutlass13device_kernelIN5flash11enable_sm90INS1_16FlashAttnFwdSm90INS1_25CollectiveMainloopFwdSm90ILi2EN4cute5tupleIJNS5_1CILi1EEES8_S8_EEENS6_IJNS7_ILi128EEENS7_ILi224EEESA_EEELi128ENS_12float_e4m3_tEfNS_4arch4Sm90ELb0ELb0ELb1ELb1ELb0ELb0ELb0ELb1ELb1ELb1ELb1ELb0EEENS1_21CollectiveEpilogueFwdINS6_IJSA_SA_SB_EEES9_NS_10bfloat16_tESF_Li256ELb1ELb1ELb1ELb1EEENS1_36VarlenDynamicPersistentTileSchedulerILi128ELi224ELi256ELi128ELb1ELb1ELb1ELb0ELb1ELb1EEEEEEEEEvNT_6ParamsE,@"STO_CUDA_ENTRY STV_DEFAULT"
_ZN7cutlass13device_kernelIN5flash11enable_sm90INS1_16FlashAttnFwdSm90INS1_25CollectiveMainloopFwdSm90ILi2EN4cute5tupleIJNS5_1CILi1EEES8_S8_EEENS6_IJNS7_ILi128EEENS7_ILi224EEESA_EEELi128ENS_12float_e4m3_tEfNS_4arch4Sm90ELb0ELb0ELb1ELb1ELb0ELb0ELb0ELb1ELb1ELb1ELb1ELb0EEENS1_21CollectiveEpilogueFwdINS6_IJSA_SA_SB_EEES9_NS_10bfloat16_tESF_Li256ELb1ELb1ELb1ELb1EEENS1_36VarlenDynamicPersistentTileSchedulerILi128ELi224ELi256ELi128ELb1ELb1ELb1ELb0ELb1ELb1EEEEEEEEEvNT_6ParamsE:
[----:B------:R-:W-:Y:S01]  /*0000*/  LDC R1, c[0x0][0x37c] ;  /* 0x0000df00ff017b82 */ /* 0x000fe20000000800 */
[----:B------:R-:W-:Y:S05]  /*0010*/  EXIT ;  /* 0x000000000000794d */ /* 0x000fea0003800000 */
.L_x_1:
        /* <DEDUP_REMOVED lines=14> */
.L_x_10:


//--------------------- .text._ZN7cutlass13device_kernelIN5flash11enable_sm90INS1_16FlashAttnFwdSm90INS1_25CollectiveMainloopFwdSm90ILi2EN4cute5tupleIJNS5_1CILi1EEES8_S8_EEENS6_IJNS7_ILi128EEENS7_ILi224EEESA_EEELi128ENS_12float_e4m3_tEfNS_4arch4Sm90ELb0ELb0ELb1ELb1ELb0ELb1ELb0ELb1ELb1ELb1ELb1ELb0EEENS1_21CollectiveEpilogueFwdINS6_IJSA_SA_SB_EEES9_NS_10bfloat16_tESF_Li256ELb1ELb1ELb1ELb1EEENS1_36VarlenDynamicPersistentTileSchedulerILi128ELi224ELi256ELi128ELb1ELb1ELb1ELb0ELb1ELb1EEEEEEEEEvNT_6ParamsE --------------------------
	.section	.text._ZN7cutlass13device_kernelIN5flash11enable_sm90INS1_16FlashAttnFwdSm90INS1_25CollectiveMainloopFwdSm90ILi2EN4cute5tupleIJNS5_1CILi1EEES8_S8_EEENS6_IJNS7_ILi128EEENS7_ILi224EEESA_EEELi128ENS_12float_e4m3_tEfNS_4arch4Sm90ELb0ELb0ELb1ELb1ELb0ELb1ELb0ELb1ELb1ELb1ELb1ELb0EEENS1_21CollectiveEpilogueFwdINS6_IJSA_SA_SB_EEES9_NS_10bfloat16_tESF_Li256ELb1ELb1ELb1ELb1EEENS1_36VarlenDynamicPersistentTileSchedulerILi128ELi224ELi256ELi128ELb1ELb1ELb1ELb0ELb1ELb1EEEEEEEEEvNT_6ParamsE,"ax",@progbits
	.align	128
.text._ZN7cutlass13device_kernelIN5flash11enable_sm90INS1_16FlashAttnFwdSm90INS1_25CollectiveMainloopFwdSm90ILi2EN4cute5tupleIJNS5_1CILi1EEES8_S8_EEENS6_IJNS7_ILi128EEENS7_ILi224EEESA_EEELi128ENS_12float_e4m3_tEfNS_4arch4Sm90ELb0ELb0ELb1ELb1ELb0ELb1ELb0ELb1ELb1ELb1ELb1ELb0EEENS1_21CollectiveEpilogueFwdINS6_IJSA_SA_SB_EEES9_NS_10bfloat16_tESF_Li256ELb1ELb1ELb1ELb1EEENS1_36VarlenDynamicPersistentTileSchedulerILi128ELi224ELi256ELi128ELb1ELb1ELb1ELb0ELb1ELb1EEEEEEEEEvNT_6ParamsE:
        .type           _ZN7cutlass13device_kernelIN5flash11enable_sm90INS1_16FlashAttnFwdSm90INS1_25CollectiveMainloopFwdSm90ILi2EN4cute5tupleIJNS5_1CILi1EEES8_S8_EEENS6_IJNS7_ILi128EEENS7_ILi224EEESA_EEELi128ENS_12float_e4m3_tEfNS_4arch4Sm90ELb0ELb0ELb1ELb1ELb0ELb1ELb0ELb1ELb1ELb1ELb1ELb0EEENS1_21CollectiveEpilogueFwdINS6_IJSA_SA_SB_EEES9_NS_10bfloat16_tESF_Li256ELb1ELb1ELb1ELb1EEENS1_36VarlenDynamicPersistentTileSchedulerILi128ELi224ELi256ELi128ELb1ELb1ELb1ELb0ELb1ELb1EEEEEEEEEvNT_6ParamsE,@function
        .size           _ZN7cutlass13device_kernelIN5flash11enable_sm90INS1_16FlashAttnFwdSm90INS1_25CollectiveMainloopFwdSm90ILi2EN4cute5tupleIJNS5_1CILi1EEES8_S8_EEENS6_IJNS7_ILi128EEENS7_ILi224EEESA_EEELi128ENS_12float_e4m3_tEfNS_4arch4Sm90ELb0ELb0ELb1ELb1ELb0ELb1ELb0ELb1ELb1ELb1ELb1ELb0EEENS1_21CollectiveEpilogueFwdINS6_IJSA_SA_SB_EEES9_NS_10bfloat16_tESF_Li256ELb1ELb1ELb1ELb1EEENS1_36VarlenDynamicPersistentTileSchedulerILi128ELi224ELi256ELi128ELb1ELb1ELb1ELb0ELb1ELb1EEEEEEEEEvNT_6ParamsE,(.L_x_11 - _ZN7cutlass13device_kernelIN5flash11enable_sm90INS1_16FlashAttnFwdSm90INS1_25CollectiveMainloopFwdSm90ILi2EN4cute5tupleIJNS5_1CILi1EEES8_S8_EEENS6_IJNS7_ILi128EEENS7_ILi224EEESA_EEELi128ENS_12float_e4m3_tEfNS_4arch4Sm90ELb0ELb0ELb1ELb1ELb0ELb1ELb0ELb1ELb1ELb1ELb1ELb0EEENS1_21CollectiveEpilogueFwdINS6_IJSA_SA_SB_EEES9_NS_10bfloat16_tESF_Li256ELb1ELb1ELb1ELb1EEENS1_36VarlenDynamicPersistentTileSchedulerILi128ELi224ELi256ELi128ELb1ELb1ELb1ELb0ELb1ELb1EEEEEEEEEvNT_6ParamsE)
        .other          _ZN7cutlass13device_kernelIN5flash11enable_sm90INS1_16FlashAttnFwdSm90INS1_25CollectiveMainloopFwdSm90ILi2EN4cute5tupleIJNS5_1CILi1EEES8_S8_EEENS6_IJNS7_ILi128EEENS7_ILi224EEESA_EEELi128ENS_12float_e4m3_tEfNS_4arch4Sm90ELb0ELb0ELb1ELb1ELb0ELb1ELb0ELb1ELb1ELb1ELb1ELb0EEENS1_21CollectiveEpilogueFwdINS6_IJSA_SA_SB_EEES9_NS_10bfloat16_tESF_Li256ELb1ELb1ELb1ELb1EEENS1_36VarlenDynamicPersistentTileSchedulerILi128ELi224ELi256ELi128ELb1ELb1ELb1ELb0ELb1ELb1EEEEEEEEEvNT_6ParamsE,@"STO_CUDA_ENTRY STV_DEFAULT"
_ZN7cutlass13device_kernelIN5flash11enable_sm90INS1_16FlashAttnFwdSm90INS1_25CollectiveMainloopFwdSm90ILi2EN4cute5tupleIJNS5_1CILi1EEES8_S8_EEENS6_IJNS7_ILi128EEENS7_ILi224EEESA_EEELi128ENS_12float_e4m3_tEfNS_4arch4Sm90ELb0ELb0ELb1ELb1ELb0ELb1ELb0ELb1ELb1ELb1ELb1ELb0EEENS1_21CollectiveEpilogueFwdINS6_IJSA_SA_SB_EEES9_NS_10bfloat16_tESF_Li256ELb1ELb1ELb1ELb1EEENS1_36VarlenDynamicPersistentTileSchedulerILi128ELi224ELi256ELi128ELb1ELb1ELb1ELb0ELb1ELb1EEEEEEEEEvNT_6ParamsE:
[----:B------:R-:W-:Y:S01]  /*0000*/  LDC R1, c[0x0][0x37c] ;  /* 0x0000df00ff017b82 */ /* 0x000fe20000000800 */
[----:B------:R-:W-:Y:S05]  /*0010*/  EXIT ;  /* 0x000000000000794d */ /* 0x000fea0003800000 */
.L_x_2:
        /* <DEDUP_REMOVED lines=14> */
.L_x_11:


//--------------------- .text._ZN7cutlass13device_kernelIN5flash11enable_sm90INS1_16FlashAttnFwdSm90INS1_25CollectiveMainloopFwdSm90ILi2EN4cute5tupleIJNS5_1CILi1EEES8_S8_EEENS6_IJNS7_ILi128EEENS7_ILi192EEESA_EEELi128ENS_12float_e4m3_tEfNS_4arch4Sm90ELb0ELb1ELb1ELb0ELb0ELb0ELb0ELb1ELb1ELb1ELb1ELb0EEENS1_21CollectiveEpilogueFwdINS6_IJSA_SA_SB_EEES9_NS_10bfloat16_tESF_Li256ELb0ELb1ELb1ELb1EEENS1_19SingleTileSchedulerILb0ELb1ELb1ELi128EEEEEEEEEvNT_6ParamsE --------------------------
	.section	.text._ZN7cutlass13device_kernelIN5flash11enable_sm90INS1_16FlashAttnFwdSm90INS1_25CollectiveMainloopFwdSm90ILi2EN4cute5tupleIJNS5_1CILi1EEES8_S8_EEENS6_IJNS7_ILi128EEENS7_ILi192EEESA_EEELi128ENS_12float_e4m3_tEfNS_4arch4Sm90ELb0ELb1ELb1ELb0ELb0ELb0ELb0ELb1ELb1ELb1ELb1ELb0EEENS1_21CollectiveEpilogueFwdINS6_IJSA_SA_SB_EEES9_NS_10bfloat16_tESF_Li256ELb0ELb1ELb1ELb1EEENS1_19SingleTileSchedulerILb0ELb1ELb1ELi128EEEEEEEEEvNT_6ParamsE,"ax",@progbits
	.align	128
.text._ZN7cutlass13device_kernelIN5flash11enable_sm90INS1_16FlashAttnFwdSm90INS1_25CollectiveMainloopFwdSm90ILi2EN4cute5tupleIJNS5_1CILi1EEES8_S8_EEENS6_IJNS7_ILi128EEENS7_ILi192EEESA_EEELi128ENS_12float_e4m3_tEfNS_4arch4Sm90ELb0ELb1ELb1ELb0ELb0ELb0ELb0ELb1ELb1ELb1ELb1ELb0EEENS1_21CollectiveEpilogueFwdINS6_IJSA_SA_SB_EEES9_NS_10bfloat16_tESF_Li256ELb0ELb1ELb1ELb1EEENS1_19SingleTileSchedulerILb0ELb1ELb1ELi128EEEEEEEEEvNT_6ParamsE:
        .type           _ZN7cutlass13device_kernelIN5flash11enable_sm90INS1_16FlashAttnFwdSm90INS1_25CollectiveMainloopFwdSm90ILi2EN4cute5tupleIJNS5_1CILi1EEES8_S8_EEENS6_IJNS7_ILi128EEENS7_ILi192EEESA_EEELi128ENS_12float_e4m3_tEfNS_4arch4Sm90ELb0ELb1ELb1ELb0ELb0ELb0ELb0ELb1ELb1ELb1ELb1ELb0EEENS1_21CollectiveEpilogueFwdINS6_IJSA_SA_SB_EEES9_NS_10bfloat16_tESF_Li256ELb0ELb1ELb1ELb1EEENS1_19SingleTileSchedulerILb0ELb1ELb1ELi128EEEEEEEEEvNT_6ParamsE,@function
        .size           _ZN7cutlass13device_kernelIN5flash11enable_sm90INS1_16FlashAttnFwdSm90INS1_25CollectiveMainloopFwdSm90ILi2EN4cute5tupleIJNS5_1CILi1EEES8_S8_EEENS6_IJNS7_ILi128EEENS7_ILi192EEESA_EEELi128ENS_12float_e4m3_tEfNS_4arch4Sm90ELb0ELb1ELb1ELb0ELb0ELb0ELb0ELb1ELb1ELb1ELb1ELb0EEENS1_21CollectiveEpilogueFwdINS6_IJSA_SA_SB_EEES9_NS_10bfloat16_tESF_Li256ELb0ELb1ELb1ELb1EEENS1_19SingleTileSchedulerILb0ELb1ELb1ELi128EEEEEEEEEvNT_6ParamsE,(.L_x_12 - _ZN7cutlass13device_kernelIN5flash11enable_sm90INS1_16FlashAttnFwdSm90INS1_25CollectiveMainloopFwdSm90ILi2EN4cute5tupleIJNS5_1CILi1EEES8_S8_EEENS6_IJNS7_ILi128EEENS7_ILi192EEESA_EEELi128ENS_12float_e4m3_tEfNS_4arch4Sm90ELb0ELb1ELb1ELb0ELb0ELb0ELb0ELb1ELb1ELb1ELb1ELb0EEENS1_21CollectiveEpilogueFwdINS6_IJSA_SA_SB_EEES9_NS_10bfloat16_tESF_Li256ELb0ELb1ELb1ELb1EEENS1_19SingleTileSchedulerILb0ELb1ELb1ELi128EEEEEEEEEvNT_6ParamsE)
        .other          _ZN7cutlass13device_kernelIN5flash11enable_sm90INS1_16FlashAttnFwdSm90INS1_25CollectiveMainloopFwdSm90ILi2EN4cute5tupleIJNS5_1CILi1EEES8_S8_EEENS6_IJNS7_ILi128EEENS7_ILi192EEESA_EEELi128ENS_12float_e4m3_tEfNS_4arch4Sm90ELb0ELb1ELb1ELb0ELb0ELb0ELb0ELb1ELb1ELb1ELb1ELb0EEENS1_21CollectiveEpilogueFwdINS6_IJSA_SA_SB_EEES9_NS_10bfloat16_tESF_Li256ELb0ELb1ELb1ELb1EEENS1_19SingleTileSchedulerILb0ELb1ELb1ELi128EEEEEEEEEvNT_6ParamsE,@"STO_CUDA_ENTRY STV_DEFAULT"
_ZN7cutlass13device_kernelIN5flash11enable_sm90INS1_16FlashAttnFwdSm90INS1_25CollectiveMainloopFwdSm90ILi2EN4cute5tupleIJNS5_1CILi1EEES8_S8_EEENS6_IJNS7_ILi128EEENS7_ILi192EEESA_EEELi128ENS_12float_e4m3_tEfNS_4arch4Sm90ELb0ELb1ELb1ELb0ELb0ELb0ELb0ELb1ELb1ELb1ELb1ELb0EEENS1_21CollectiveEpilogueFwdINS6_IJSA_SA_SB_EEES9_NS_10bfloat16_tESF_Li256ELb0ELb1ELb1ELb1EEENS1_19SingleTileSchedulerILb0ELb1ELb1ELi128EEEEEEEEEvNT_6ParamsE:
[----:B------:R-:W-:Y:S01]  /*0000*/  LDC R1, c[0x0][0x37c] ;  /* 0x0000df00ff017b82 */ /* 0x000fe20000000800 */
[----:B------:R-:W-:Y:S05]  /*0010*/  EXIT ;  /* 0x000000000000794d */ /* 0x000fea0003800000 */
.L_x_3:
        /* <DEDUP_REMOVED lines=14> */
.L_x_12:


//--------------------- .text._ZN7cutlass13device_kernelIN5flash11enable_sm90INS1_16FlashAttnFwdSm90INS1_25CollectiveMainloopFwdSm90ILi2EN4cute5tupleIJNS5_1CILi1EEES8_S8_EEENS6_IJNS7_ILi128EEENS7_ILi192EEESA_EEELi128ENS_12float_e4m3_tEfNS_4arch4Sm90ELb0ELb1ELb1ELb1ELb0ELb0ELb0ELb1ELb1ELb1ELb1ELb0EEENS1_21CollectiveEpilogueFwdINS6_IJSA_SA_SB_EEES9_NS_10bfloat16_tESF_Li256ELb1ELb1ELb1ELb1EEENS1_36VarlenDynamicPersistentTileSchedulerILi128ELi192ELi256ELi128ELb1ELb1ELb1ELb1ELb0ELb1EEEEEEEEEvNT_6ParamsE --------------------------
	.section	.text._ZN7cutlass13device_kernelIN5flash11enable_sm90INS1_16FlashAttnFwdSm90INS1_25CollectiveMainloopFwdSm90ILi2EN4cute5tupleIJNS5_1CILi1EEES8_S8_EEENS6_IJNS7_ILi128EEENS7_ILi192EEESA_EEELi128ENS_12float_e4m3_tEfNS_4arch4Sm90ELb0ELb1ELb1ELb1ELb0ELb0ELb0ELb1ELb1ELb1ELb1ELb0EEENS1_21CollectiveEpilogueFwdINS6_IJSA_SA_SB_EEES9_NS_10bfloat16_tESF_Li256ELb1ELb1ELb1ELb1EEENS1_36VarlenDynamicPersistentTileSchedulerILi128ELi192ELi256ELi128ELb1ELb1ELb1ELb1ELb0ELb1EEEEEEEEEvNT_6ParamsE,"ax",@progbits
	.align	128
.text._ZN7cutlass13device_kernelIN5flash11enable_sm90INS1_16FlashAttnFwdSm90INS1_25CollectiveMainloopFwdSm90ILi2EN4cute5tupleIJNS5_1CILi1EEES8_S8_EEENS6_IJNS7_ILi128EEENS7_ILi192EEESA_EEELi128ENS_12float_e4m3_tEfNS_4arch4Sm90ELb0ELb1ELb1ELb1ELb0ELb0ELb0ELb1ELb1ELb1ELb1ELb0EEENS1_21CollectiveEpilogueFwdINS6_IJSA_SA_SB_EEES9_NS_10bfloat16_tESF_Li256ELb1ELb1ELb1ELb1EEENS1_36VarlenDynamicPersistentTileSchedulerILi128ELi192ELi256ELi128ELb1ELb1ELb1ELb1ELb0ELb1EEEEEEEEEvNT_6ParamsE:
        .type           _ZN7cutlass13device_kernelIN5flash11enable_sm90INS1_16FlashAttnFwdSm90INS1_25CollectiveMainloopFwdSm90ILi2EN4cute5tupleIJNS5_1CILi1EEES8_S8_EEENS6_IJNS7_ILi128EEENS7_ILi192EEESA_EEELi128ENS_12float_e4m3_tEfNS_4arch4Sm90ELb0ELb1ELb1ELb1ELb0ELb0ELb0ELb1ELb1ELb1ELb1ELb0EEENS1_21CollectiveEpilogueFwdINS6_IJSA_SA_SB_EEES9_NS_10bfloat16_tESF_Li256ELb1ELb1ELb1ELb1EEENS1_36VarlenDynamicPersistentTileSchedulerILi128ELi192ELi256ELi128ELb1ELb1ELb1ELb1ELb0ELb1EEEEEEEEEvNT_6ParamsE,@function
        .size           _ZN7cutlass13device_kernelIN5flash11enable_sm90INS1_16FlashAttnFwdSm90INS1_25CollectiveMainloopFwdSm90ILi2EN4cute5tupleIJNS5_1CILi1EEES8_S8_EEENS6_IJNS7_ILi128EEENS7_ILi192EEESA_EEELi128ENS_12float_e4m3_tEfNS_4arch4Sm90ELb0ELb1ELb1ELb1ELb0ELb0ELb0ELb1ELb1ELb1ELb1ELb0EEENS1_21CollectiveEpilogueFwdINS6_IJSA_SA_SB_EEES9_NS_10bfloat16_tESF_Li256ELb1ELb1ELb1ELb1EEENS1_36VarlenDynamicPersistentTileSchedulerILi128ELi192ELi256ELi128ELb1ELb1ELb1ELb1ELb0ELb1EEEEEEEEEvNT_6ParamsE,(.L_x_13 - _ZN7cutlass13device_kernelIN5flash11enable_sm90INS1_16FlashAttnFwdSm90INS1_25CollectiveMainloopFwdSm90ILi2EN4cute5tupleIJNS5_1CILi1EEES8_S8_EEENS6_IJNS7_ILi128EEENS7_ILi192EEESA_EEELi128ENS_12float_e4m3_tEfNS_4arch4Sm90ELb0ELb1ELb1ELb1ELb0ELb0ELb0ELb1ELb1ELb1ELb1ELb0EEENS1_21CollectiveEpilogueFwdINS6_IJSA_SA_SB_EEES9_NS_10bfloat16_tESF_Li256ELb1ELb1ELb1ELb1EEENS1_36VarlenDynamicPersistentTileSchedulerILi128ELi192ELi256ELi128ELb1ELb1ELb1ELb1ELb0ELb1EEEEEEEEEvNT_6ParamsE)
        .other          _ZN7cutlass13device_kernelIN5flash11enable_sm90INS1_16FlashAttnFwdSm90INS1_25CollectiveMainloopFwdSm90ILi2EN4cute5tupleIJNS5_1CILi1EEES8_S8_EEENS6_IJNS7_ILi128EEENS7_ILi192EEESA_EEELi128ENS_12float_e4m3_tEfNS_4arch4Sm90ELb0ELb1ELb1ELb1ELb0ELb0ELb0ELb1ELb1ELb1ELb1ELb0EEENS1_21CollectiveEpilogueFwdINS6_IJSA_SA_SB_EEES9_NS_10bfloat16_tESF_Li256ELb1ELb1ELb1ELb1EEENS1_36VarlenDynamicPersistentTileSchedulerILi128ELi192ELi256ELi128ELb1ELb1ELb1ELb1ELb0ELb1EEEEEEEEEvNT_6ParamsE,@"STO_CUDA_ENTRY STV_DEFAULT"
_ZN7cutlass13device_kernelIN5flash11enable_sm90INS1_16FlashAttnFwdSm90INS1_25CollectiveMainloopFwdSm90ILi2EN4cute5tupleIJNS5_1CILi1EEES8_S8_EEENS6_IJNS7_ILi128EEENS7_ILi192EEESA_EEELi128ENS_12float_e4m3_tEfNS_4arch4Sm90ELb0ELb1ELb1ELb1ELb0ELb0ELb0ELb1ELb1ELb1ELb1ELb0EEENS1_21CollectiveEpilogueFwdINS6_IJSA_SA_SB_EEES9_NS_10bfloat16_tESF_Li256ELb1ELb1ELb1ELb1EEENS1_36VarlenDynamicPersistentTileSchedulerILi128ELi192ELi256ELi128ELb1ELb1ELb1ELb1ELb0ELb1EEEEEEEEEvNT_6ParamsE:
[----:B------:R-:W-:Y:S01]  /*0000*/  LDC R1, c[0x0][0x37c] ;  /* 0x0000df00ff017b82 */ /* 0x000fe20000000800 */
[----:B------:R-:W-:Y:S05]  /*0010*/  EXIT ;  /* 0x000000000000794d */ /* 0x000fea0003800000 */
.L_x_4:
        /* <DEDUP_REMOVED lines=14> */
.L_x_13:


//--------------------- .text._ZN7cutlass13device_kernelIN5flash11enable_sm90INS1_16FlashAttnFwdSm90INS1_25CollectiveMainloopFwdSm90ILi2EN4cute5tupleIJNS5_1CILi1EEES8_S8_EEENS6_IJNS7_ILi128EEENS7_ILi192EEESA_EEELi128ENS_12float_e4m3_tEfNS_4arch4Sm90ELb0ELb1ELb1ELb1ELb0ELb1ELb0ELb1ELb1ELb1ELb1ELb0EEENS1_21CollectiveEpilogueFwdINS6_IJSA_SA_SB_EEES9_NS_10bfloat16_tESF_Li256ELb1ELb1ELb1ELb1EEENS1_36VarlenDynamicPersistentTileSchedulerILi128ELi192ELi256ELi128ELb1ELb1ELb1ELb1ELb0ELb1EEEEEEEEEvNT_6ParamsE --------------------------
	.section	.text._ZN7cutlass13device_kernelIN5flash11enable_sm90INS1_16FlashAttnFwdSm90INS1_25CollectiveMainloopFwdSm90ILi2EN4cute5tupleIJNS5_1CILi1EEES8_S8_EEENS6_IJNS7_ILi128EEENS7_ILi192EEESA_EEELi128ENS_12float_e4m3_tEfNS_4arch4Sm90ELb0ELb1ELb1ELb1ELb0ELb1ELb0ELb1ELb1ELb1ELb1ELb0EEENS1_21CollectiveEpilogueFwdINS6_IJSA_SA_SB_EEES9_NS_10bfloat16_tESF_Li256ELb1ELb1ELb1ELb1EEENS1_36VarlenDynamicPersistentTileSchedulerILi128ELi192ELi256ELi128ELb1ELb1ELb1ELb1ELb0ELb1EEEEEEEEEvNT_6ParamsE,"ax",@progbits
	.align	128
.text._ZN7cutlass13device_kernelIN5flash11enable_sm90INS1_16FlashAttnFwdSm90INS1_25CollectiveMainloopFwdSm90ILi2EN4cute5tupleIJNS5_1CILi1EEES8_S8_EEENS6_IJNS7_ILi128EEENS7_ILi192EEESA_EEELi128ENS_12float_e4m3_tEfNS_4arch4Sm90ELb0ELb1ELb1ELb1ELb0ELb1ELb0ELb1ELb1ELb1ELb1ELb0EEENS1_21CollectiveEpilogueFwdINS6_IJSA_SA_SB_EEES9_NS_10bfloat16_tESF_Li256ELb1ELb1ELb1ELb1EEENS1_36VarlenDynamicPersistentTileSchedulerILi128ELi192ELi256ELi128ELb1ELb1ELb1ELb1ELb0ELb1EEEEEEEEEvNT_6ParamsE:
        .type           _ZN7cutlass13device_kernelIN5flash11enable_sm90INS1_16FlashAttnFwdSm90INS1_25CollectiveMainloopFwdSm90ILi2EN4cute5tupleIJNS5_1CILi1EEES8_S8_EEENS6_IJNS7_ILi128EEENS7_ILi192EEESA_EEELi128ENS_12float_e4m3_tEfNS_4arch4Sm90ELb0ELb1ELb1ELb1ELb0ELb1ELb0ELb1ELb1ELb1ELb1ELb0EEENS1_21CollectiveEpilogueFwdINS6_IJSA_SA_SB_EEES9_NS_10bfloat16_tESF_Li256ELb1ELb1ELb1ELb1EEENS1_36VarlenDynamicPersistentTileSchedulerILi128ELi192ELi256ELi128ELb1ELb1ELb1ELb1ELb0ELb1EEEEEEEEEvNT_6ParamsE,@function
        .size           _ZN7cutlass13device_kernelIN5flash11enable_sm90INS1_16FlashAttnFwdSm90INS1_25CollectiveMainloopFwdSm90ILi2EN4cute5tupleIJNS5_1CILi1EEES8_S8_EEENS6_IJNS7_ILi128EEENS7_ILi192EEESA_EEELi128ENS_12float_e4m3_tEfNS_4arch4Sm90ELb0ELb1ELb1ELb1ELb0ELb1ELb0ELb1ELb1ELb1ELb1ELb0EEENS1_21CollectiveEpilogueFwdINS6_IJSA_SA_SB_EEES9_NS_10bfloat16_tESF_Li256ELb1ELb1ELb1ELb1EEENS1_36VarlenDynamicPersistentTileSchedulerILi128ELi192ELi256ELi128ELb1ELb1ELb1ELb1ELb0ELb1EEEEEEEEEvNT_6ParamsE,(.L_x_14 - _ZN7cutlass13device_kernelIN5flash11enable_sm90INS1_16FlashAttnFwdSm90INS1_25CollectiveMainloopFwdSm90ILi2EN4cute5tupleIJNS5_1CILi1EEES8_S8_EEENS6_IJNS7_ILi128EEENS7_ILi192EEESA_EEELi128ENS_12float_e4m3_tEfNS_4arch4Sm90ELb0ELb1ELb1ELb1ELb0ELb1ELb0ELb1ELb1ELb1ELb1ELb0EEENS1_21CollectiveEpilogueFwdINS6_IJSA_SA_SB_EEES9_NS_10bfloat16_tESF_Li256ELb1ELb1ELb1ELb1EEENS1_36VarlenDynamicPersistentTileSchedulerILi128ELi192ELi256ELi128ELb1ELb1ELb1ELb1ELb0ELb1EEEEEEEEEvNT_6ParamsE)
        .other          _ZN7cutlass13device_kernelIN5flash11enable_sm90INS1_16FlashAttnFwdSm90INS1_25CollectiveMainloopFwdSm90ILi2EN4cute5tupleIJNS5_1CILi1EEES8_S8_EEENS6_IJNS7_ILi128EEENS7_ILi192EEESA_EEELi128ENS_12float_e4m3_tEfNS_4arch4Sm90ELb0ELb1ELb1ELb1ELb0ELb1ELb0ELb1ELb1ELb1ELb1ELb0EEENS1_21CollectiveEpilogueFwdINS6_IJSA_SA_SB_EEES9_NS_10bfloat16_tESF_Li256ELb1ELb1ELb1ELb1EEENS1_36VarlenDynamicPersistentTileSchedulerILi128ELi192ELi256ELi128ELb1ELb1ELb1ELb1ELb0ELb1EEEEEEEEEvNT_6ParamsE,@"STO_CUDA_ENTRY STV_DEFAULT"
_ZN7cutlass13device_kernelIN5flash11enable_sm90INS1_16FlashAttnFwdSm90INS1_25CollectiveMainloopFwdSm90ILi2EN4cute5tupleIJNS5_1CILi1EEES8_S8_EEENS6_IJNS7_ILi128EEENS7_ILi192EEESA_EEELi128ENS_12float_e4m3_tEfNS_4arch4Sm90ELb0ELb1ELb1ELb1ELb0ELb1ELb0ELb1ELb1ELb1ELb1ELb0EEENS1_21CollectiveEpilogueFwdINS6_IJSA_SA_SB_EEES9_NS_10bfloat16_tESF_Li256ELb1ELb1ELb1ELb1EEENS1_36VarlenDynamicPersistentTileSchedulerILi128ELi192ELi256ELi128ELb1ELb1ELb1ELb1ELb0ELb1EEEEEEEEEvNT_6ParamsE:
[----:B------:R-:W-:Y:S01]  /*0000*/  LDC R1, c[0x0][0x37c] ;  /* 0x0000df00ff017b82 */ /* 0x000fe20000000800 */
[----:B------:R-:W-:Y:S05]  /*0010*/  EXIT ;  /* 0x000000000000794d */ /* 0x000fea0003800000 */
.L_x_5:
        /* <DEDUP_REMOVED lines=14> */
.L_x_14:


//--------------------- .text._ZN7cutlass13device_kernelIN5flash11enable_sm90INS1_16FlashAttnFwdSm90INS1_25CollectiveMainloopFwdSm90ILi2EN4cute5tupleIJNS5_1CILi1EEES8_S8_EEENS6_IJNS7_ILi128EEENS7_ILi224EEESA_EEELi128ENS_12float_e4m3_tEfNS_4arch4Sm90ELb1ELb0ELb1ELb0ELb0ELb0ELb0ELb1ELb1ELb1ELb1ELb0EEENS1_21CollectiveEpilogueFwdINS6_IJSA_SA_SB_EEES9_NS_10bfloat16_tESF_Li256ELb0ELb1ELb1ELb1EEENS1_19SingleTileSchedulerILb0ELb1ELb1ELi128EEEEEEEEEvNT_6ParamsE --------------------------
	.section	.text._ZN7cutlass13device_kernelIN5flash11enable_sm90INS1_16FlashAttnFwdSm90INS1_25CollectiveMainloopFwdSm90ILi2EN4cute5tupleIJNS5_1CILi1EEES8_S8_EEENS6_IJNS7_ILi128EEENS7_ILi224EEESA_EEELi128ENS_12float_e4m3_tEfNS_4arch4Sm90ELb1ELb0ELb1ELb0ELb0ELb0ELb0ELb1ELb1ELb1ELb1ELb0EEENS1_21CollectiveEpilogueFwdINS6_IJSA_SA_SB_EEES9_NS_10bfloat16_tESF_Li256ELb0ELb1ELb1ELb1EEENS1_19SingleTileSchedulerILb0ELb1ELb1ELi128EEEEEEEEEvNT_6ParamsE,"ax",@progbits
	.align	128
.text._ZN7cutlass13device_kernelIN5flash11enable_sm90INS1_16FlashAttnFwdSm90INS1_25CollectiveMainloopFwdSm90ILi2EN4cute5tupleIJNS5_1CILi1EEES8_S8_EEENS6_IJNS7_ILi128EEENS7_ILi224EEESA_EEELi128ENS_12float_e4m3_tEfNS_4arch4Sm90ELb1ELb0ELb1ELb0ELb0ELb0ELb0ELb1ELb1ELb1ELb1ELb0EEENS1_21CollectiveEpilogueFwdINS6_IJSA_SA_SB_EEES9_NS_10bfloat16_tESF_Li256ELb0ELb1ELb1ELb1EEENS1_19SingleTileSchedulerILb0ELb1ELb1ELi128EEEEEEEEEvNT_6ParamsE:
        .type           _ZN7cutlass13device_kernelIN5flash11enable_sm90INS1_16FlashAttnFwdSm90INS1_25CollectiveMainloopFwdSm90ILi2EN4cute5tupleIJNS5_1CILi1EEES8_S8_EEENS6_IJNS7_ILi128EEENS7_ILi224EEESA_EEELi128ENS_12float_e4m3_tEfNS_4arch4Sm90ELb1ELb0ELb1ELb0ELb0ELb0ELb0ELb1ELb1ELb1ELb1ELb0EEENS1_21CollectiveEpilogueFwdINS6_IJSA_SA_SB_EEES9_NS_10bfloat16_tESF_Li256ELb0ELb1ELb1ELb1EEENS1_19SingleTileSchedulerILb0ELb1ELb1ELi128EEEEEEEEEvNT_6ParamsE,@function
        .size           _ZN7cutlass13device_kernelIN5flash11enable_sm90INS1_16FlashAttnFwdSm90INS1_25CollectiveMainloopFwdSm90ILi2EN4cute5tupleIJNS5_1CILi1EEES8_S8_EEENS6_IJNS7_ILi128EEENS7_ILi224EEESA_EEELi128ENS_12float_e4m3_tEfNS_4arch4Sm90ELb1ELb0ELb1ELb0ELb0ELb0ELb0ELb1ELb1ELb1ELb1ELb0EEENS1_21CollectiveEpilogueFwdINS6_IJSA_SA_SB_EEES9_NS_10bfloat16_tESF_Li256ELb0ELb1ELb1ELb1EEENS1_19SingleTileSchedulerILb0ELb1ELb1ELi128EEEEEEEEEvNT_6ParamsE,(.L_x_15 - _ZN7cutlass13device_kernelIN5flash11enable_sm90INS1_16FlashAttnFwdSm90INS1_25CollectiveMainloopFwdSm90ILi2EN4cute5tupleIJNS5_1CILi1EEES8_S8_EEENS6_IJNS7_ILi128EEENS7_ILi224EEESA_EEELi128ENS_12float_e4m3_tEfNS_4arch4Sm90ELb1ELb0ELb1ELb0ELb0ELb0ELb0ELb1ELb1ELb1ELb1ELb0EEENS1_21CollectiveEpilogueFwdINS6_IJSA_SA_SB_EEES9_NS_10bfloat16_tESF_Li256ELb0ELb1ELb1ELb1EEENS1_19SingleTileSchedulerILb0ELb1ELb1ELi128EEEEEEEEEvNT_6ParamsE)
        .other          _ZN7cutlass13device_kernelIN5flash11enable_sm90INS1_16FlashAttnFwdSm90INS1_25CollectiveMainloopFwdSm90ILi2EN4cute5tupleIJNS5_1CILi1EEES8_S8_EEENS6_IJNS7_ILi128EEENS7_ILi224EEESA_EEELi128ENS_12float_e4m3_tEfNS_4arch4Sm90ELb1ELb0ELb1ELb0ELb0ELb0ELb0ELb1ELb1ELb1ELb1ELb0EEENS1_21CollectiveEpilogueFwdINS6_IJSA_SA_SB_EEES9_NS_10bfloat16_tESF_Li256ELb0ELb1ELb1ELb1EEENS1_19SingleTileSchedulerILb0ELb1ELb1ELi128EEEEEEEEEvNT_6ParamsE,@"STO_CUDA_ENTRY STV_DEFAULT"
_ZN7cutlass13device_kernelIN5flash11enable_sm90INS1_16FlashAttnFwdSm90INS1_25CollectiveMainloopFwdSm90ILi2EN4cute5tupleIJNS5_1CILi1EEES8_S8_EEENS6_IJNS7_ILi128EEENS7_ILi224EEESA_EEELi128ENS_12float_e4m3_tEfNS_4arch4Sm90ELb1ELb0ELb1ELb0ELb0ELb0ELb0ELb1ELb1ELb1ELb1ELb0EEENS1_21CollectiveEpilogueFwdINS6_IJSA_SA_SB_EEES9_NS_10bfloat16_tESF_Li256ELb0ELb1ELb1ELb1EEENS1_19SingleTileSchedulerILb0ELb1ELb1ELi128EEEEEEEEEvNT_6ParamsE:
[----:B------:R-:W-:Y:S01]  /*0000*/  LDC R1, c[0x0][0x37c] ;  /* 0x0000df00ff017b82 */ /* 0x000fe20000000800 */
[----:B------:R-:W-:Y:S05]  /*0010*/  EXIT ;  /* 0x000000000000794d */ /* 0x000fea0003800000 */
.L_x_6:
        /* <DEDUP_REMOVED lines=14> */
.L_x_15:


//--------------------- .text._ZN7cutlass13device_kernelIN5flash11enable_sm90INS1_16FlashAttnFwdSm90INS1_25CollectiveMainloopFwdSm90ILi2EN4cute5tupleIJNS5_1CILi1EEES8_S8_EEENS6_IJNS7_ILi128EEENS7_ILi224EEESA_EEELi128ENS_12float_e4m3_tEfNS_4arch4Sm90ELb1ELb0ELb1ELb1ELb0ELb0ELb0ELb1ELb1ELb1ELb1ELb0EEENS1_21CollectiveEpilogueFwdINS6_IJSA_SA_SB_EEES9_NS_10bfloat16_tESF_Li256ELb1ELb1ELb1ELb1EEENS1_36VarlenDynamicPersistentTileSchedulerILi128ELi224ELi256ELi128ELb1ELb1ELb1ELb1ELb1ELb1EEEEEEEEEvNT_6ParamsE --------------------------
	.section	.text._ZN7cutlass13device_kernelIN5flash11enable_sm90INS1_16FlashAttnFwdSm90INS1_25CollectiveMainloopFwdSm90ILi2EN4cute5tupleIJNS5_1CILi1EEES8_S8_EEENS6_IJNS7_ILi128EEENS7_ILi224EEESA_EEELi128ENS_12float_e4m3_tEfNS_4arch4Sm90ELb1ELb0ELb1ELb1ELb0ELb0ELb0ELb1ELb1ELb1ELb1ELb0EEENS1_21CollectiveEpilogueFwdINS6_IJSA_SA_SB_EEES9_NS_10bfloat16_tESF_Li256ELb1ELb1ELb1ELb1EEENS1_36VarlenDynamicPersistentTileSchedulerILi128ELi224ELi256ELi128ELb1ELb1ELb1ELb1ELb1ELb1EEEEEEEEEvNT_6ParamsE,"ax",@progbits
	.align	128
.text._ZN7cutlass13device_kernelIN5flash11enable_sm90INS1_16FlashAttnFwdSm90INS1_25CollectiveMainloopFwdSm90ILi2EN4cute5tupleIJNS5_1CILi1EEES8_S8_EEENS6_IJNS7_ILi128EEENS7_ILi224EEESA_EEELi128ENS_12float_e4m3_tEfNS_4arch4Sm90ELb1ELb0ELb1ELb1ELb0ELb0ELb0ELb1ELb1ELb1ELb1ELb0EEENS1_21CollectiveEpilogueFwdINS6_IJSA_SA_SB_EEES9_NS_10bfloat16_tESF_Li256ELb1ELb1ELb1ELb1EEENS1_36VarlenDynamicPersistentTileSchedulerILi128ELi224ELi256ELi128ELb1ELb1ELb1ELb1ELb1ELb1EEEEEEEEEvNT_6ParamsE:
        .type           _ZN7cutlass13device_kernelIN5flash11enable_sm90INS1_16FlashAttnFwdSm90INS1_25CollectiveMainloopFwdSm90ILi2EN4cute5tupleIJNS5_1CILi1EEES8_S8_EEENS6_IJNS7_ILi128EEENS7_ILi224EEESA_EEELi128ENS_12float_e4m3_tEfNS_4arch4Sm90ELb1ELb0ELb1ELb1ELb0ELb0ELb0ELb1ELb1ELb1ELb1ELb0EEENS1_21CollectiveEpilogueFwdINS6_IJSA_SA_SB_EEES9_NS_10bfloat16_tESF_Li256ELb1ELb1ELb1ELb1EEENS1_36VarlenDynamicPersistentTileSchedulerILi128ELi224ELi256ELi128ELb1ELb1ELb1ELb1ELb1ELb1EEEEEEEEEvNT_6ParamsE,@function
        .size           _ZN7cutlass13device_kernelIN5flash11enable_sm90INS1_16FlashAttnFwdSm90INS1_25CollectiveMainloopFwdSm90ILi2EN4cute5tupleIJNS5_1CILi1EEES8_S8_EEENS6_IJNS7_ILi128EEENS7_ILi224EEESA_EEELi128ENS_12float_e4m3_tEfNS_4arch4Sm90ELb1ELb0ELb1ELb1ELb0ELb0ELb0ELb1ELb1ELb1ELb1ELb0EEENS1_21CollectiveEpilogueFwdINS6_IJSA_SA_SB_EEES9_NS_10bfloat16_tESF_Li256ELb1ELb1ELb1ELb1EEENS1_36VarlenDynamicPersistentTileSchedulerILi128ELi224ELi256ELi128ELb1ELb1ELb1ELb1ELb1ELb1EEEEEEEEEvNT_6ParamsE,(.L_x_16 - _ZN7cutlass13device_kernelIN5flash11enable_sm90INS1_16FlashAttnFwdSm90INS1_25CollectiveMainloopFwdSm90ILi2EN4cute5tupleIJNS5_1CILi1EEES8_S8_EEENS6_IJNS7_ILi128EEENS7_ILi224EEESA_EEELi128ENS_12float_e4m3_tEfNS_4arch4Sm90ELb1ELb0ELb1ELb1ELb0ELb0ELb0ELb1ELb1ELb1ELb1ELb0EEENS1_21CollectiveEpilogueFwdINS6_IJSA_SA_SB_EEES9_NS_10bfloat16_tESF_Li256ELb1ELb1ELb1ELb1EEENS1_36VarlenDynamicPersistentTileSchedulerILi128ELi224ELi256ELi128ELb1ELb1ELb1ELb1ELb1ELb1EEEEEEEEEvNT_6ParamsE)
        .other          _ZN7cutlass13device_kernelIN5flash11enable_sm90INS1_16FlashAttnFwdSm90INS1_25CollectiveMainloopFwdSm90ILi2EN4cute5tupleIJNS5_1CILi1EEES8_S8_EEENS6_IJNS7_ILi128EEENS7_ILi224EEESA_EEELi128ENS_12float_e4m3_tEfNS_4arch4Sm90ELb1ELb0ELb1ELb1ELb0ELb0ELb0ELb1ELb1ELb1ELb1ELb0EEENS1_21CollectiveEpilogueFwdINS6_IJSA_SA_SB_EEES9_NS_10bfloat16_tESF_Li256ELb1ELb1ELb1ELb1EEENS1_36VarlenDynamicPersistentTileSchedulerILi128ELi224ELi256ELi128ELb1ELb1ELb1ELb1ELb1ELb1EEEEEEEEEvNT_6ParamsE,@"STO_CUDA_ENTRY STV_DEFAULT"
_ZN7cutlass13device_kernelIN5flash11enable_sm90INS1_16FlashAttnFwdSm90INS1_25CollectiveMainloopFwdSm90ILi2EN4cute5tupleIJNS5_1CILi1EEES8_S8_EEENS6_IJNS7_ILi128EEENS7_ILi224EEESA_EEELi128ENS_12float_e4m3_tEfNS_4arch4Sm90ELb1ELb0ELb1ELb1ELb0ELb0ELb0ELb1ELb1ELb1ELb1ELb0EEENS1_21CollectiveEpilogueFwdINS6_IJSA_SA_SB_EEES9_NS_10bfloat16_tESF_Li256ELb1ELb1ELb1ELb1EEENS1_36VarlenDynamicPersistentTileSchedulerILi128ELi224ELi256ELi128ELb1ELb1ELb1ELb1ELb1ELb1EEEEEEEEEvNT_6ParamsE:
[----:B------:R-:W-:Y:S01]  /*0000*/  LDC R1, c[0x0][0x37c] ;  /* 0x0000df00ff017b82 */ /* 0x000fe20000000800 */
[----:B------:R-:W-:Y:S05]  /*0010*/  EXIT ;  /* 0x000000000000794d */ /* 0x000fea0003800000 */
.L_x_7:
        /* <DEDUP_REMOVED lines=14> */
.L_x_16:


//--------------------- .text._ZN7cutlass13device_kernelIN5flash11enable_sm90INS1_16FlashAttnFwdSm90INS1_25CollectiveMainloopFwdSm90ILi2EN4cute5tupleIJNS5_1CILi1EEES8_S8_EEENS6_IJNS7_ILi128EEENS7_ILi224EEESA_EEELi128ENS_12float_e4m3_tEfNS_4arch4Sm90ELb1ELb0ELb1ELb1ELb0ELb1ELb0ELb1ELb1ELb1ELb1ELb0EEENS1_21CollectiveEpilogueFwdINS6_IJSA_SA_SB_EEES9_NS_10bfloat16_tESF_Li256ELb1ELb1ELb1ELb1EEENS1_36VarlenDynamicPersistentTileSchedulerILi128ELi224ELi256ELi128ELb1ELb1ELb1ELb1ELb1ELb1EEEEEEEEEvNT_6ParamsE --------------------------
	.section	.text._ZN7cutlass13device_kernelIN5flash11enable_sm90INS1_16FlashAttnFwdSm90INS1_25CollectiveMainloopFwdSm90ILi2EN4cute5tupleIJNS5_1CILi1EEES8_S8_EEENS6_IJNS7_ILi128EEENS7_ILi224EEESA_EEELi128ENS_12float_e4m3_tEfNS_4arch4Sm90ELb1ELb0ELb1ELb1ELb0ELb1ELb0ELb1ELb1ELb1ELb1ELb0EEENS1_21CollectiveEpilogueFwdINS6_IJSA_SA_SB_EEES9_NS_10bfloat16_tESF_Li256ELb1ELb1ELb1ELb1EEENS1_36VarlenDynamicPersistentTileSchedulerILi128ELi224ELi256ELi128ELb1ELb1ELb1ELb1ELb1ELb1EEEEEEEEEvNT_6ParamsE,"ax",@progbits
	.align	128
.text._ZN7cutlass13device_kernelIN5flash11enable_sm90INS1_16FlashAttnFwdSm90INS1_25CollectiveMainloopFwdSm90ILi2EN4cute5tupleIJNS5_1CILi1EEES8_S8_EEENS6_IJNS7_ILi128EEENS7_ILi224EEESA_EEELi128ENS_12float_e4m3_tEfNS_4arch4Sm90ELb1ELb0ELb1ELb1ELb0ELb1ELb0ELb1ELb1ELb1ELb1ELb0EEENS1_21CollectiveEpilogueFwdINS6_IJSA_SA_SB_EEES9_NS_10bfloat16_tESF_Li256ELb1ELb1ELb1ELb1EEENS1_36VarlenDynamicPersistentTileSchedulerILi128ELi224ELi256ELi128ELb1ELb1ELb1ELb1ELb1ELb1EEEEEEEEEvNT_6ParamsE:
        .type           _ZN7cutlass13device_kernelIN5flash11enable_sm90INS1_16FlashAttnFwdSm90INS1_25CollectiveMainloopFwdSm90ILi2EN4cute5tupleIJNS5_1CILi1EEES8_S8_EEENS6_IJNS7_ILi128EEENS7_ILi224EEESA_EEELi128ENS_12float_e4m3_tEfNS_4arch4Sm90ELb1ELb0ELb1ELb1ELb0ELb1ELb0ELb1ELb1ELb1ELb1ELb0EEENS1_21CollectiveEpilogueFwdINS6_IJSA_SA_SB_EEES9_NS_10bfloat16_tESF_Li256ELb1ELb1ELb1ELb1EEENS1_36VarlenDynamicPersistentTileSchedulerILi128ELi224ELi256ELi128ELb1ELb1ELb1ELb1ELb1ELb1EEEEEEEEEvNT_6ParamsE,@function
        .size           _ZN7cutlass13device_kernelIN5flash11enable_sm90INS1_16FlashAttnFwdSm90INS1_25CollectiveMainloopFwdSm90ILi2EN4cute5tupleIJNS5_1CILi1EEES8_S8_EEENS6_IJNS7_ILi128EEENS7_ILi224EEESA_EEELi128ENS_12float_e4m3_tEfNS_4arch4Sm90ELb1ELb0ELb1ELb1ELb0ELb1ELb0ELb1ELb1ELb1ELb1ELb0EEENS1_21CollectiveEpilogueFwdINS6_IJSA_SA_SB_EEES9_NS_10bfloat16_tESF_Li256ELb1ELb1ELb1ELb1EEENS1_36VarlenDynamicPersistentTileSchedulerILi128ELi224ELi256ELi128ELb1ELb1ELb1ELb1ELb1ELb1EEEEEEEEEvNT_6ParamsE,(.L_x_17 - _ZN7cutlass13device_kernelIN5flash11enable_sm90INS1_16FlashAttnFwdSm90INS1_25CollectiveMainloopFwdSm90ILi2EN4cute5tupleIJNS5_1CILi1EEES8_S8_EEENS6_IJNS7_ILi128EEENS7_ILi224EEESA_EEELi128ENS_12float_e4m3_tEfNS_4arch4Sm90ELb1ELb0ELb1ELb1ELb0ELb1ELb0ELb1ELb1ELb1ELb1ELb0EEENS1_21CollectiveEpilogueFwdINS6_IJSA_SA_SB_EEES9_NS_10bfloat16_tESF_Li256ELb1ELb1ELb1ELb1EEENS1_36VarlenDynamicPersistentTileSchedulerILi128ELi224ELi256ELi128ELb1ELb1ELb1ELb1ELb1ELb1EEEEEEEEEvNT_6ParamsE)
        .other          _ZN7cutlass13device_kernelIN5flash11enable_sm90INS1_16FlashAttnFwdSm90INS1_25CollectiveMainloopFwdSm90ILi2EN4cute5tupleIJNS5_1CILi1EEES8_S8_EEENS6_IJNS7_ILi128EEENS7_ILi224EEESA_EEELi128ENS_12float_e4m3_tEfNS_4arch4Sm90ELb1ELb0ELb1ELb1ELb0ELb1ELb0ELb1ELb1ELb1ELb1ELb0EEENS1_21CollectiveEpilogueFwdINS6_IJSA_SA_SB_EEES9_NS_10bfloat16_tESF_Li256ELb1ELb1ELb1ELb1EEENS1_36VarlenDynamicPersistentTileSchedulerILi128ELi224ELi256ELi128ELb1ELb1ELb1ELb1ELb1ELb1EEEEEEEEEvNT_6ParamsE,@"STO_CUDA_ENTRY STV_DEFAULT"
_ZN7cutlass13device_kernelIN5flash11enable_sm90INS1_16FlashAttnFwdSm90INS1_25CollectiveMainloopFwdSm90ILi2EN4cute5tupleIJNS5_1CILi1EEES8_S8_EEENS6_IJNS7_ILi128EEENS7_ILi224EEESA_EEELi128ENS_12float_e4m3_tEfNS_4arch4Sm90ELb1ELb0ELb1ELb1ELb0ELb1ELb0ELb1ELb1ELb1ELb1ELb0EEENS1_21CollectiveEpilogueFwdINS6_IJSA_SA_SB_EEES9_NS_10bfloat16_tESF_Li256ELb1ELb1ELb1ELb1EEENS1_36VarlenDynamicPersistentTileSchedulerILi128ELi224ELi256ELi128ELb1ELb1ELb1ELb1ELb1ELb1EEEEEEEEEvNT_6ParamsE:
[----:B------:R-:W-:Y:S01]  /*0000*/  LDC R1, c[0x0][0x37c] ;  /* 0x0000df00ff017b82 */ /* 0x000fe20000000800 */
[----:B------:R-:W-:Y:S05]  /*0010*/  EXIT ;  /* 0x000000000000794d */ /* 0x000fea0003800000 */
.L_x_8:
        /* <DEDUP_REMOVED lines=14> */
.L_x_17:


//--------------------- .nv.shared.reserved.0     --------------------------
	.section	.nv.shared.reserved.0,"aw",@nobits
	.weak		__nv_reservedSMEM_offset_0_alias
	.size		__nv_reservedSMEM_offset_0_alias, 0, 64
	.other		__nv_reservedSMEM_offset_0_alias,@"STO_CUDA_RESERVED_SHARED STV_DEFAULT"
__nv_reservedSMEM_offset_0_alias:
	.zero		0
	.zero		64


//--------------------- .nv.global                --------------------------
	.section	.nv.global,"aw",@nobits
.nv.global:
	.type		_ZN80_INTERNAL_de3e3484_44_flash_fwd_hdim128_e4m3_split_softcap_sm90_cu_ceb34e2a_30504cute1_E,@object
	.size		_ZN80_INTERNAL_de3e3484_44_flash_fwd_hdim128_e4m3_split_softcap_sm90_cu_ceb34e2a_30504cute1_E,(_ZN80_INTERNAL_de3e3484_44_flash_fwd_hdim128_e4m3_split_softcap_sm90_cu_ceb34e2a_30504cuda3std3__45__cpo6cbeginE - _ZN80_INTERNAL_de3e3484_44_flash_fwd_hdim128_e4m3_split_softcap_sm90_cu_ceb34e2a_30504cute1_E)
_ZN80_INTERNAL_de3e3484_44_flash_fwd_hdim128_e4m3_split_softcap_sm90_cu_ceb34e2a_30504cute1_E:
	.zero		1
	.type		_ZN80_INTERNAL_de3e3484_44_flash_fwd_hdim128_e4m3_split_softcap_sm90_cu_ceb34e2a_30504cuda3std3__45__cpo6cbeginE,@object
	.size		_ZN80_INTERNAL_de3e3484_44_flash_fwd_hdim128_e4m3_split_softcap_sm90_cu_ceb34e2a_30504cuda3std3__45__cpo6cbeginE,(_ZN80_INTERNAL_de3e3484_44_flash_fwd_hdim128_e4m3_split_softcap_sm90_cu_ceb34e2a_30504cuda3std3__48in_placeE - _ZN80_INTERNAL_de3e3484_44_flash_fwd_hdim128_e4m3_split_softcap_sm90_cu_ceb34e2a_30504cuda3std3__45__cpo6cbeginE)
_ZN80_INTERNAL_de3e3484_44_flash_fwd_hdim128_e4m3_split_softcap_sm90_cu_ceb34e2a_30504cuda3std3__45__cpo6cbeginE:
	.zero		1
	.type		_ZN80_INTERNAL_de3e3484_44_flash_fwd_hdim128_e4m3_split_softcap_sm90_cu_ceb34e2a_30504cuda3std3__48in_placeE,@object
	.size		_ZN80_INTERNAL_de3e3484_44_flash_fwd_hdim128_e4m3_split_softcap_sm90_cu_ceb34e2a_30504cuda3std3__48in_placeE,(_ZN80_INTERNAL_de3e3484_44_flash_fwd_hdim128_e4m3_split_softcap_sm90_cu_ceb34e2a_30504cuda3std6ranges3__45__cpo9iter_moveE - _ZN80_INTERNAL_de3e3484_44_flash_fwd_hdim128_e4m3_split_softcap_sm90_cu_ceb34e2a_30504cuda3std3__48in_placeE)
_ZN80_INTERNAL_de3e3484_44_flash_fwd_hdim128_e4m3_split_softcap_sm90_cu_ceb34e2a_30504cuda3std3__48in_placeE:
	.zero		1
	.type		_ZN80_INTERNAL_de3e3484_44_flash_fwd_hdim128_e4m3_split_softcap_sm90_cu_ceb34e2a_30504cuda3std6ranges3__45__cpo9iter_moveE,@object
	.size		_ZN80_INTERNAL_de3e3484_44_flash_fwd_hdim128_e4m3_split_softcap_sm90_cu_ceb34e2a_30504cuda3std6ranges3__45__cpo9iter_moveE,(_ZN80_INTERNAL_de3e3484_44_flash_fwd_hdim128_e4m3_split_softcap_sm90_cu_ceb34e2a_30504cuda3std3__45__cpo5beginE - _ZN80_INTERNAL_de3e3484_44_flash_fwd_hdim128_e4m3_split_softcap_sm90_cu_ceb34e2a_30504cuda3std6ranges3__45__cpo9iter_moveE)
_ZN80_INTERNAL_de3e3484_44_flash_fwd_hdim128_e4m3_split_softcap_sm90_cu_ceb34e2a_30504cuda3std6ranges3__45__cpo9iter_moveE:
	.zero		1
	.type		_ZN80_INTERNAL_de3e3484_44_flash_fwd_hdim128_e4m3_split_softcap_sm90_cu_ceb34e2a_30504cuda3std3__45__cpo5beginE,@object
	.size		_ZN80_INTERNAL_de3e3484_44_flash_fwd_hdim128_e4m3_split_softcap_sm90_cu_ceb34e2a_30504cuda3std3__45__cpo5beginE,(_ZN80_INTERNAL_de3e3484_44_flash_fwd_hdim128_e4m3_split_softcap_sm90_cu_ceb34e2a_30504cuda3std3__482_GLOBAL__N__de3e3484_44_flash_fwd_hdim128_e4m3_split_softcap_sm90_cu_ceb34e2a_30506ignoreE - _ZN80_INTERNAL_de3e3484_44_flash_fwd_hdim128_e4m3_split_softcap_sm90_cu_ceb34e2a_30504cuda3std3__45__cpo5beginE)
_ZN80_INTERNAL_de3e3484_44_flash_fwd_hdim128_e4m3_split_softcap_sm90_cu_ceb34e2a_30504cuda3std3__45__cpo5beginE:
	.zero		1
	.type		_ZN80_INTERNAL_de3e3484_44_flash_fwd_hdim128_e4m3_split_softcap_sm90_cu_ceb34e2a_30504cuda3std3__482_GLOBAL__N__de3e3484_44_flash_fwd_hdim128_e4m3_split_softcap_sm90_cu_ceb34e2a_30506ignoreE,@object
	.size		_ZN80_INTERNAL_de3e3484_44_flash_fwd_hdim128_e4m3_split_softcap_sm90_cu_ceb34e2a_30504cuda3std3__482_GLOBAL__N__de3e3484_44_flash_fwd_hdim128_e4m3_split_softcap_sm90_cu_ceb34e2a_30506ignoreE,(_ZN80_INTERNAL_de3e3484_44_flash_fwd_hdim128_e4m3_split_softcap_sm90_cu_ceb34e2a_30504cute7productE - _ZN80_INTERNAL_de3e3484_44_flash_fwd_hdim128_e4m3_split_softcap_sm90_cu_ceb34e2a_30504cuda3std3__482_GLOBAL__N__de3e3484_44_flash_fwd_hdim128_e4m3_split_softcap_sm90_cu_ceb34e2a_30506ignoreE)
_ZN80_INTERNAL_de3e3484_44_flash_fwd_hdim128_e4m3_split_softcap_sm90_cu_ceb34e2a_30504cuda3std3__482_GLOBAL__N__de3e3484_44_flash_fwd_hdim128_e4m3_split_softcap_sm90_cu_ceb34e2a_30506ignoreE:
	.zero		1
	.type		_ZN80_INTERNAL_de3e3484_44_flash_fwd_hdim128_e4m3_split_softcap_sm90_cu_ceb34e2a_30504cute7productE,@object
	.size		_ZN80_INTERNAL_de3e3484_44_flash_fwd_hdim128_e4m3_split_softcap_sm90_cu_ceb34e2a_30504cute7productE,(_ZN80_INTERNAL_de3e3484_44_flash_fwd_hdim128_e4m3_split_softcap_sm90_cu_ceb34e2a_30504cuda3std3__45__cpo3endE - _ZN80_INTERNAL_de3e3484_44_flash_fwd_hdim128_e4m3_split_softcap_sm90_cu_ceb34e2a_30504cute7productE)
_ZN80_INTERNAL_de3e3484_44_flash_fwd_hdim128_e4m3_split_softcap_sm90_cu_ceb34e2a_30504cute7productE:
	.zero		1
	.type		_ZN80_INTERNAL_de3e3484_44_flash_fwd_hdim128_e4m3_split_softcap_sm90_cu_ceb34e2a_30504cuda3std3__45__cpo3endE,@object
	.size		_ZN80_INTERNAL_de3e3484_44_flash_fwd_hdim128_e4m3_split_softcap_sm90_cu_ceb34e2a_30504cuda3std3__45__cpo3endE,(_ZN80_INTERNAL_de3e3484_44_flash_fwd_hdim128_e4m3_split_softcap_sm90_cu_ceb34e2a_30504cuda3std3__419piecewise_constructE - _ZN80_INTERNAL_de3e3484_44_flash_fwd_hdim128_e4m3_split_softcap_sm90_cu_ceb34e2a_30504cuda3std3__45__cpo3endE)
_ZN80_INTERNAL_de3e3484_44_flash_fwd_hdim128_e4m3_split_softcap_sm90_cu_ceb34e2a_30504cuda3std3__45__cpo3endE:
	.zero		1
	.type		_ZN80_INTERNAL_de3e3484_44_flash_fwd_hdim128_e4m3_split_softcap_sm90_cu_ceb34e2a_30504cuda3std3__419piecewise_constructE,@object
	.size		_ZN80_INTERNAL_de3e3484_44_flash_fwd_hdim128_e4m3_split_softcap_sm90_cu_ceb34e2a_30504cuda3std3__419piecewise_constructE,(_ZN80_INTERNAL_de3e3484_44_flash_fwd_hdim128_e4m3_split_softcap_sm90_cu_ceb34e2a_30504cuda3std3__45__cpo4cendE - _ZN80_INTERNAL_de3e3484_44_flash_fwd_hdim128_e4m3_split_softcap_sm90_cu_ceb34e2a_30504cuda3std3__419piecewise_constructE)
_ZN80_INTERNAL_de3e3484_44_flash_fwd_hdim128_e4m3_split_softcap_sm90_cu_ceb34e2a_30504cuda3std3__419piecewise_constructE:
	.zero		1
	.type		_ZN80_INTERNAL_de3e3484_44_flash_fwd_hdim128_e4m3_split_softcap_sm90_cu_ceb34e2a_30504cuda3std3__45__cpo4cendE,@object
	.size		_ZN80_INTERNAL_de3e3484_44_flash_fwd_hdim128_e4m3_split_softcap_sm90_cu_ceb34e2a_30504cuda3std3__45__cpo4cendE,(_ZN80_INTERNAL_de3e3484_44_flash_fwd_hdim128_e4m3_split_softcap_sm90_cu_ceb34e2a_30504cuda3std6ranges3__45__cpo4swapE - _ZN80_INTERNAL_de3e3484_44_flash_fwd_hdim128_e4m3_split_softcap_sm90_cu_ceb34e2a_30504cuda3std3__45__cpo4cendE)
_ZN80_INTERNAL_de3e3484_44_flash_fwd_hdim128_e4m3_split_softcap_sm90_cu_ceb34e2a_30504cuda3std3__45__cpo4cendE:
	.zero		1
	.type		_ZN80_INTERNAL_de3e3484_44_flash_fwd_hdim128_e4m3_split_softcap_sm90_cu_ceb34e2a_30504cuda3std6ranges3__45__cpo4swapE,@object
	.size		_ZN80_INTERNAL_de3e3484_44_flash_fwd_hdim128_e4m3_split_softcap_sm90_cu_ceb34e2a_30504cuda3std6ranges3__45__cpo4swapE,(.L_7 - _ZN80_INTERNAL_de3e3484_44_flash_fwd_hdim128_e4m3_split_softcap_sm90_cu_ceb34e2a_30504cuda3std6ranges3__45__cpo4swapE)
_ZN80_INTERNAL_de3e3484_44_flash_fwd_hdim128_e4m3_split_softcap_sm90_cu_ceb34e2a_30504cuda3std6ranges3__45__cpo4swapE:
	.zero		1
.L_7:


//--------------------- .nv.constant0._ZN7cutlass13device_kernelIN5flash11enable_sm90INS1_16FlashAttnFwdSm90INS1_25CollectiveMainloopFwdSm90ILi2EN4cute5tupleIJNS5_1CILi1EEES8_S8_EEENS6_IJNS7_ILi128EEENS7_ILi224EEESA_EEELi128ENS_12float_e4m3_tEfNS_4arch4Sm90ELb0ELb0ELb1ELb0ELb0ELb0ELb0ELb1ELb1ELb1ELb1ELb0EEENS1_21CollectiveEpilogueFwdINS6_IJSA_SA_SB_EEES9_NS_10bfloat16_tESF_Li256ELb0ELb1ELb1ELb1EEENS1_19SingleTileSchedulerILb0ELb1ELb1ELi128EEEEEEEEEvNT_6ParamsE --------------------------
	.section	.nv.constant0._ZN7cutlass13device_kernelIN5flash11enable_sm90INS1_16FlashAttnFwdSm90INS1_25CollectiveMainloopFwdSm90ILi2EN4cute5tupleIJNS5_1CILi1EEES8_S8_EEENS6_IJNS7_ILi128EEENS7_ILi224EEESA_EEELi128ENS_12float_e4m3_tEfNS_4arch4Sm90ELb0ELb0ELb1ELb0ELb0ELb0ELb0ELb1ELb1ELb1ELb1ELb0EEENS1_21CollectiveEpilogueFwdINS6_IJSA_SA_SB_EEES9_NS_10bfloat16_tESF_Li256ELb0ELb1ELb1ELb1EEENS1_19SingleTileSchedulerILb0ELb1ELb1ELi128EEEEEEEEEvNT_6ParamsE,"a",@progbits
	.sectionflags	@""
	.align	4
.nv.constant0._ZN7cutlass13device_kernelIN5flash11enable_sm90INS1_16FlashAttnFwdSm90INS1_25CollectiveMainloopFwdSm90ILi2EN4cute5tupleIJNS5_1CILi1EEES8_S8_EEENS6_IJNS7_ILi128EEENS7_ILi224EEESA_EEELi128ENS_12float_e4m3_tEfNS_4arch4Sm90ELb0ELb0ELb1ELb0ELb0ELb0ELb0ELb1ELb1ELb1ELb1ELb0EEENS1_21CollectiveEpilogueFwdINS6_IJSA_SA_SB_EEES9_NS_10bfloat16_tESF_Li256ELb0ELb1ELb1ELb1EEENS1_19SingleTileSchedulerILb0ELb1ELb1ELi128EEEEEEEEEvNT_6ParamsE:
	.zero		3456


//--------------------- .nv.constant0._ZN7cutlass13device_kernelIN5flash11enable_sm90INS1_16FlashAttnFwdSm90INS1_25CollectiveMainloopFwdSm90ILi2EN4cute5tupleIJNS5_1CILi1EEES8_S8_EEENS6_IJNS7_ILi128EEENS7_ILi224EEESA_EEELi128ENS_12float_e4m3_tEfNS_4arch4Sm90ELb0ELb0ELb1ELb1ELb0ELb0ELb0ELb1ELb1ELb1ELb1ELb0EEENS1_21CollectiveEpilogueFwdINS6_IJSA_SA_SB_EEES9_NS_10bfloat16_tESF_Li256ELb1ELb1ELb1ELb1EEENS1_36VarlenDynamicPersistentTileSchedulerILi128ELi224ELi256ELi128ELb1ELb1ELb1ELb0ELb1ELb1EEEEEEEEEvNT_6ParamsE --------------------------
	.section	.nv.constant0._ZN7cutlass13device_kernelIN5flash11enable_sm90INS1_16FlashAttnFwdSm90INS1_25CollectiveMainloopFwdSm90ILi2EN4cute5tupleIJNS5_1CILi1EEES8_S8_EEENS6_IJNS7_ILi128EEENS7_ILi224EEESA_EEELi128ENS_12float_e4m3_tEfNS_4arch4Sm90ELb0ELb0ELb1ELb1ELb0ELb0ELb0ELb1ELb1ELb1ELb1ELb0EEENS1_21CollectiveEpilogueFwdINS6_IJSA_SA_SB_EEES9_NS_10bfloat16_tESF_Li256ELb1ELb1ELb1ELb1EEENS1_36VarlenDynamicPersistentTileSchedulerILi128ELi224ELi256ELi128ELb1ELb1ELb1ELb0ELb1ELb1EEEEEEEEEvNT_6ParamsE,"a",@progbits
	.sectionflags	@""
	.align	4
.nv.constant0._ZN7cutlass13device_kernelIN5flash11enable_sm90INS1_16FlashAttnFwdSm90INS1_25CollectiveMainloopFwdSm90ILi2EN4cute5tupleIJNS5_1CILi1EEES8_S8_EEENS6_IJNS7_ILi128EEENS7_ILi224EEESA_EEELi128ENS_12float_e4m3_tEfNS_4arch4Sm90ELb0ELb0ELb1ELb1ELb0ELb0ELb0ELb1ELb1ELb1ELb1ELb0EEENS1_21CollectiveEpilogueFwdINS6_IJSA_SA_SB_EEES9_NS_10bfloat16_tESF_Li256ELb1ELb1ELb1ELb1EEENS1_36VarlenDynamicPersistentTileSchedulerILi128ELi224ELi256ELi128ELb1ELb1ELb1ELb0ELb1ELb1EEEEEEEEEvNT_6ParamsE:
	.zero		3584


//--------------------- .nv.constant0._ZN7cutlass13device_kernelIN5flash11enable_sm90INS1_16FlashAttnFwdSm90INS1_25CollectiveMainloopFwdSm90ILi2EN4cute5tupleIJNS5_1CILi1EEES8_S8_EEENS6_IJNS7_ILi128EEENS7_ILi224EEESA_EEELi128ENS_12float_e4m3_tEfNS_4arch4Sm90ELb0ELb0ELb1ELb1ELb0ELb1ELb0ELb1ELb1ELb1ELb1ELb0EEENS1_21CollectiveEpilogueFwdINS6_IJSA_SA_SB_EEES9_NS_10bfloat16_tESF_Li256ELb1ELb1ELb1ELb1EEENS1_36VarlenDynamicPersistentTileSchedulerILi128ELi224ELi256ELi128ELb1ELb1ELb1ELb0ELb1ELb1EEEEEEEEEvNT_6ParamsE --------------------------
	.section	.nv.constant0._ZN7cutlass13device_kernelIN5flash11enable_sm90INS1_16FlashAttnFwdSm90INS1_25CollectiveMainloopFwdSm90ILi2EN4cute5tupleIJNS5_1CILi1EEES8_S8_EEENS6_IJNS7_ILi128EEENS7_ILi224EEESA_EEELi128ENS_12float_e4m3_tEfNS_4arch4Sm90ELb0ELb0ELb1ELb1ELb0ELb1ELb0ELb1ELb1ELb1ELb1ELb0EEENS1_21CollectiveEpilogueFwdINS6_IJSA_SA_SB_EEES9_NS_10bfloat16_tESF_Li256ELb1ELb1ELb1ELb1EEENS1_36VarlenDynamicPersistentTileSchedulerILi128ELi224ELi256ELi128ELb1ELb1ELb1ELb0ELb1ELb1EEEEEEEEEvNT_6ParamsE,"a",@progbits
	.sectionflags	@""
	.align	4
.nv.constant0._ZN7cutlass13device_kernelIN5flash11enable_sm90INS1_16FlashAttnFwdSm90INS1_25CollectiveMainloopFwdSm90ILi2EN4cute5tupleIJNS5_1CILi1EEES8_S8_EEENS6_IJNS7_ILi128EEENS7_ILi224EEESA_EEELi128ENS_12float_e4m3_tEfNS_4arch4Sm90ELb0ELb0ELb1ELb1ELb0ELb1ELb0ELb1ELb1ELb1ELb1ELb0EEENS1_21CollectiveEpilogueFwdINS6_IJSA_SA_SB_EEES9_NS_10bfloat16_tESF_Li256ELb1ELb1ELb1ELb1EEENS1_36VarlenDynamicPersistentTileSchedulerILi128ELi224ELi256ELi128ELb1ELb1ELb1ELb0ELb1ELb1EEEEEEEEEvNT_6ParamsE:
	.zero		3584


//--------------------- .nv.constant0._ZN7cutlass13device_kernelIN5flash11enable_sm90INS1_16FlashAttnFwdSm90INS1_25CollectiveMainloopFwdSm90ILi2EN4cute5tupleIJNS5_1CILi1EEES8_S8_EEENS6_IJNS7_ILi128EEENS7_ILi192EEESA_EEELi128ENS_12float_e4m3_tEfNS_4arch4Sm90ELb0ELb1ELb1ELb0ELb0ELb0ELb0ELb1ELb1ELb1ELb1ELb0EEENS1_21CollectiveEpilogueFwdINS6_IJSA_SA_SB_EEES9_NS_10bfloat16_tESF_Li256ELb0ELb1ELb1ELb1EEENS1_19SingleTileSchedulerILb0ELb1ELb1ELi128EEEEEEEEEvNT_6ParamsE --------------------------
	.section	.nv.constant0._ZN7cutlass13device_kernelIN5flash11enable_sm90INS1_16FlashAttnFwdSm90INS1_25CollectiveMainloopFwdSm90ILi2EN4cute5tupleIJNS5_1CILi1EEES8_S8_EEENS6_IJNS7_ILi128EEENS7_ILi192EEESA_EEELi128ENS_12float_e4m3_tEfNS_4arch4Sm90ELb0ELb1ELb1ELb0ELb0ELb0ELb0ELb1ELb1ELb1ELb1ELb0EEENS1_21CollectiveEpilogueFwdINS6_IJSA_SA_SB_EEES9_NS_10bfloat16_tESF_Li256ELb0ELb1ELb1ELb1EEENS1_19SingleTileSchedulerILb0ELb1ELb1ELi128EEEEEEEEEvNT_6ParamsE,"a",@progbits
	.sectionflags	@""
	.align	4
.nv.constant0._ZN7cutlass13device_kernelIN5flash11enable_sm90INS1_16FlashAttnFwdSm90INS1_25CollectiveMainloopFwdSm90ILi2EN4cute5tupleIJNS5_1CILi1EEES8_S8_EEENS6_IJNS7_ILi128EEENS7_ILi192EEESA_EEELi128ENS_12float_e4m3_tEfNS_4arch4Sm90ELb0ELb1ELb1ELb0ELb0ELb0ELb0ELb1ELb1ELb1ELb1ELb0EEENS1_21CollectiveEpilogueFwdINS6_IJSA_SA_SB_EEES9_NS_10bfloat16_tESF_Li256ELb0ELb1ELb1ELb1EEENS1_19SingleTileSchedulerILb0ELb1ELb1ELi128EEEEEEEEEvNT_6ParamsE:
	.zero		3456


//--------------------- .nv.constant0._ZN7cutlass13device_kernelIN5flash11enable_sm90INS1_16FlashAttnFwdSm90INS1_25CollectiveMainloopFwdSm90ILi2EN4cute5tupleIJNS5_1CILi1EEES8_S8_EEENS6_IJNS7_ILi128EEENS7_ILi192EEESA_EEELi128ENS_12float_e4m3_tEfNS_4arch4Sm90ELb0ELb1ELb1ELb1ELb0ELb0ELb0ELb1ELb1ELb1ELb1ELb0EEENS1_21CollectiveEpilogueFwdINS6_IJSA_SA_SB_EEES9_NS_10bfloat16_tESF_Li256ELb1ELb1ELb1ELb1EEENS1_36VarlenDynamicPersistentTileSchedulerILi128ELi192ELi256ELi128ELb1ELb1ELb1ELb1ELb0ELb1EEEEEEEEEvNT_6ParamsE --------------------------
	.section	.nv.constant0._ZN7cutlass13device_kernelIN5flash11enable_sm90INS1_16FlashAttnFwdSm90INS1_25CollectiveMainloopFwdSm90ILi2EN4cute5tupleIJNS5_1CILi1EEES8_S8_EEENS6_IJNS7_ILi128EEENS7_ILi192EEESA_EEELi128ENS_12float_e4m3_tEfNS_4arch4Sm90ELb0ELb1ELb1ELb1ELb0ELb0ELb0ELb1ELb1ELb1ELb1ELb0EEENS1_21CollectiveEpilogueFwdINS6_IJSA_SA_SB_EEES9_NS_10bfloat16_tESF_Li256ELb1ELb1ELb1ELb1EEENS1_36VarlenDynamicPersistentTileSchedulerILi128ELi192ELi256ELi128ELb1ELb1ELb1ELb1ELb0ELb1EEEEEEEEEvNT_6ParamsE,"a",@progbits
	.sectionflags	@""
	.align	4
.nv.constant0._ZN7cutlass13device_kernelIN5flash11enable_sm90INS1_16FlashAttnFwdSm90INS1_25CollectiveMainloopFwdSm90ILi2EN4cute5tupleIJNS5_1CILi1EEES8_S8_EEENS6_IJNS7_ILi128EEENS7_ILi192EEESA_EEELi128ENS_12float_e4m3_tEfNS_4arch4Sm90ELb0ELb1ELb1ELb1ELb0ELb0ELb0ELb1ELb1ELb1ELb1ELb0EEENS1_21CollectiveEpilogueFwdINS6_IJSA_SA_SB_EEES9_NS_10bfloat16_tESF_Li256ELb1ELb1ELb1ELb1EEENS1_36VarlenDynamicPersistentTileSchedulerILi128ELi192ELi256ELi128ELb1ELb1ELb1ELb1ELb0ELb1EEEEEEEEEvNT_6ParamsE:
	.zero		3584


//--------------------- .nv.constant0._ZN7cutlass13device_kernelIN5flash11enable_sm90INS1_16FlashAttnFwdSm90INS1_25CollectiveMainloopFwdSm90ILi2EN4cute5tupleIJNS5_1CILi1EEES8_S8_EEENS6_IJNS7_ILi128EEENS7_ILi192EEESA_EEELi128ENS_12float_e4m3_tEfNS_4arch4Sm90ELb0ELb1ELb1ELb1ELb0ELb1ELb0ELb1ELb1ELb1ELb1ELb0EEENS1_21CollectiveEpilogueFwdINS6_IJSA_SA_SB_EEES9_NS_10bfloat16_tESF_Li256ELb1ELb1ELb1ELb1EEENS1_36VarlenDynamicPersistentTileSchedulerILi128ELi192ELi256ELi128ELb1ELb1ELb1ELb1ELb0ELb1EEEEEEEEEvNT_6ParamsE --------------------------
	.section	.nv.constant0._ZN7cutlass13device_kernelIN5flash11enable_sm90INS1_16FlashAttnFwdSm90INS1_25CollectiveMainloopFwdSm90ILi2EN4cute5tupleIJNS5_1CILi1EEES8_S8_EEENS6_IJNS7_ILi128EEENS7_ILi192EEESA_EEELi128ENS_12float_e4m3_tEfNS_4arch4Sm90ELb0ELb1ELb1ELb1ELb0ELb1ELb0ELb1ELb1ELb1ELb1ELb0EEENS1_21CollectiveEpilogueFwdINS6_IJSA_SA_SB_EEES9_NS_10bfloat16_tESF_Li256ELb1ELb1ELb1ELb1EEENS1_36VarlenDynamicPersistentTileSchedulerILi128ELi192ELi256ELi128ELb1ELb1ELb1ELb1ELb0ELb1EEEEEEEEEvNT_6ParamsE,"a",@progbits
	.sectionflags	@""
	.align	4
.nv.constant0._ZN7cutlass13device_kernelIN5flash11enable_sm90INS1_16FlashAttnFwdSm90INS1_25CollectiveMainloopFwdSm90ILi2EN4cute5tupleIJNS5_1CILi1EEES8_S8_EEENS6_IJNS7_ILi128EEENS7_ILi192EEESA_EEELi128ENS_12float_e4m3_tEfNS_4arch4Sm90ELb0ELb1ELb1ELb1ELb0ELb1ELb0ELb1ELb1ELb1ELb1ELb0EEENS1_21CollectiveEpilogueFwdINS6_IJSA_SA_SB_EEES9_NS_10bfloat16_tESF_Li256ELb1ELb1ELb1ELb1EEENS1_36VarlenDynamicPersistentTileSchedulerILi128ELi192ELi256ELi128ELb1ELb1ELb1ELb1ELb0ELb1EEEEEEEEEvNT_6ParamsE:
	.zero		3584


//--------------------- .nv.constant0._ZN7cutlass13device_kernelIN5flash11enable_sm90INS1_16FlashAttnFwdSm90INS1_25CollectiveMainloopFwdSm90ILi2EN4cute5tupleIJNS5_1CILi1EEES8_S8_EEENS6_IJNS7_ILi128EEENS7_ILi224EEESA_EEELi128ENS_12float_e4m3_tEfNS_4arch4Sm90ELb1ELb0ELb1ELb0ELb0ELb0ELb0ELb1ELb1ELb1ELb1ELb0EEENS1_21CollectiveEpilogueFwdINS6_IJSA_SA_SB_EEES9_NS_10bfloat16_tESF_Li256ELb0ELb1ELb1ELb1EEENS1_19SingleTileSchedulerILb0ELb1ELb1ELi128EEEEEEEEEvNT_6ParamsE --------------------------
	.section	.nv.constant0._ZN7cutlass13device_kernelIN5flash11enable_sm90INS1_16FlashAttnFwdSm90INS1_25CollectiveMainloopFwdSm90ILi2EN4cute5tupleIJNS5_1CILi1EEES8_S8_EEENS6_IJNS7_ILi128EEENS7_ILi224EEESA_EEELi128ENS_12float_e4m3_tEfNS_4arch4Sm90ELb1ELb0ELb1ELb0ELb0ELb0ELb0ELb1ELb1ELb1ELb1ELb0EEENS1_21CollectiveEpilogueFwdINS6_IJSA_SA_SB_EEES9_NS_10bfloat16_tESF_Li256ELb0ELb1ELb1ELb1EEENS1_19SingleTileSchedulerILb0ELb1ELb1ELi128EEEEEEEEEvNT_6ParamsE,"a",@progbits
	.sectionflags	@""
	.align	4
.nv.constant0._ZN7cutlass13device_kernelIN5flash11enable_sm90INS1_16FlashAttnFwdSm90INS1_25CollectiveMainloopFwdSm90ILi2EN4cute5tupleIJNS5_1CILi1EEES8_S8_EEENS6_IJNS7_ILi128EEENS7_ILi224EEESA_EEELi128ENS_12float_e4m3_tEfNS_4arch4Sm90ELb1ELb0ELb1ELb0ELb0ELb0ELb0ELb1ELb1ELb1ELb1ELb0EEENS1_21CollectiveEpilogueFwdINS6_IJSA_SA_SB_EEES9_NS_10bfloat16_tESF_Li256ELb0ELb1ELb1ELb1EEENS1_19SingleTileSchedulerILb0ELb1ELb1ELi128EEEEEEEEEvNT_6ParamsE:
	.zero		3456


//--------------------- .nv.constant0._ZN7cutlass13device_kernelIN5flash11enable_sm90INS1_16FlashAttnFwdSm90INS1_25CollectiveMainloopFwdSm90ILi2EN4cute5tupleIJNS5_1CILi1EEES8_S8_EEENS6_IJNS7_ILi128EEENS7_ILi224EEESA_EEELi128ENS_12float_e4m3_tEfNS_4arch4Sm90ELb1ELb0ELb1ELb1ELb0ELb0ELb0ELb1ELb1ELb1ELb1ELb0EEENS1_21CollectiveEpilogueFwdINS6_IJSA_SA_SB_EEES9_NS_10bfloat16_tESF_Li256ELb1ELb1ELb1ELb1EEENS1_36VarlenDynamicPersistentTileSchedulerILi128ELi224ELi256ELi128ELb1ELb1ELb1ELb1ELb1ELb1EEEEEEEEEvNT_6ParamsE --------------------------
	.section	.nv.constant0._ZN7cutlass13device_kernelIN5flash11enable_sm90INS1_16FlashAttnFwdSm90INS1_25CollectiveMainloopFwdSm90ILi2EN4cute5tupleIJNS5_1CILi1EEES8_S8_EEENS6_IJNS7_ILi128EEENS7_ILi224EEESA_EEELi128ENS_12float_e4m3_tEfNS_4arch4Sm90ELb1ELb0ELb1ELb1ELb0ELb0ELb0ELb1ELb1ELb1ELb1ELb0EEENS1_21CollectiveEpilogueFwdINS6_IJSA_SA_SB_EEES9_NS_10bfloat16_tESF_Li256ELb1ELb1ELb1ELb1EEENS1_36VarlenDynamicPersistentTileSchedulerILi128ELi224ELi256ELi128ELb1ELb1ELb1ELb1ELb1ELb1EEEEEEEEEvNT_6ParamsE,"a",@progbits
	.sectionflags	@""
	.align	4
.nv.constant0._ZN7cutlass13device_kernelIN5flash11enable_sm90INS1_16FlashAttnFwdSm90INS1_25CollectiveMainloopFwdSm90ILi2EN4cute5tupleIJNS5_1CILi1EEES8_S8_EEENS6_IJNS7_ILi128EEENS7_ILi224EEESA_EEELi128ENS_12float_e4m3_tEfNS_4arch4Sm90ELb1ELb0ELb1ELb1ELb0ELb0ELb0ELb1ELb1ELb1ELb1ELb0EEENS1_21CollectiveEpilogueFwdINS6_IJSA_SA_SB_EEES9_NS_10bfloat16_tESF_Li256ELb1ELb1ELb1ELb1EEENS1_36VarlenDynamicPersistentTileSchedulerILi128ELi224ELi256ELi128ELb1ELb1ELb1ELb1ELb1ELb1EEEEEEEEEvNT_6ParamsE:
	.zero		3584


//--------------------- .nv.constant0._ZN7cutlass13device_kernelIN5flash11enable_sm90INS1_16FlashAttnFwdSm90INS1_25CollectiveMainloopFwdSm90ILi2EN4cute5tupleIJNS5_1CILi1EEES8_S8_EEENS6_IJNS7_ILi128EEENS7_ILi224EEESA_EEELi128ENS_12float_e4m3_tEfNS_4arch4Sm90ELb1ELb0ELb1ELb1ELb0ELb1ELb0ELb1ELb1ELb1ELb1ELb0EEENS1_21CollectiveEpilogueFwdINS6_IJSA_SA_SB_EEES9_NS_10bfloat16_tESF_Li256ELb1ELb1ELb1ELb1EEENS1_36VarlenDynamicPersistentTileSchedulerILi128ELi224ELi256ELi128ELb1ELb1ELb1ELb1ELb1ELb1EEEEEEEEEvNT_6ParamsE --------------------------
	.section	.nv.constant0._ZN7cutlass13device_kernelIN5flash11enable_sm90INS1_16FlashAttnFwdSm90INS1_25CollectiveMainloopFwdSm90ILi2EN4cute5tupleIJNS5_1CILi1EEES8_S8_EEENS6_IJNS7_ILi128EEENS7_ILi224EEESA_EEELi128ENS_12float_e4m3_tEfNS_4arch4Sm90ELb1ELb0ELb1ELb1ELb0ELb1ELb0ELb1ELb1ELb1ELb1ELb0EEENS1_21CollectiveEpilogueFwdINS6_IJSA_SA_SB_EEES9_NS_10bfloat16_tESF_Li256ELb1ELb1ELb1ELb1EEENS1_36VarlenDynamicPersistentTileSchedulerILi128ELi224ELi256ELi128ELb1ELb1ELb1ELb1ELb1ELb1EEEEEEEEEvNT_6ParamsE,"a",@progbits
	.sectionflags	@""
	.align	4
.nv.constant0._ZN7cutlass13device_kernelIN5flash11enable_sm90INS1_16FlashAttnFwdSm90INS1_25CollectiveMainloopFwdSm90ILi2EN4cute5tupleIJNS5_1CILi1EEES8_S8_EEENS6_IJNS7_ILi128EEENS7_ILi224EEESA_EEELi128ENS_12float_e4m3_tEfNS_4arch4Sm90ELb1ELb0ELb1ELb1ELb0ELb1ELb0ELb1ELb1ELb1ELb1ELb0EEENS1_21CollectiveEpilogueFwdINS6_IJSA_SA_SB_EEES9_NS_10bfloat16_tESF_Li256ELb1ELb1ELb1ELb1EEENS1_36VarlenDynamicPersistentTileSchedulerILi128ELi224ELi256ELi128ELb1ELb1ELb1ELb1ELb1ELb1EEEEEEEEEvNT_6ParamsE:
	.zero		3584


//--------------------- SYMBOLS --------------------------

	.type		.nv.reservedSmem.offset0,@object
	.size		.nv.reservedSmem.offset0,0x4
